	.target	sm_90a

	.elftype	@"ET_EXEC"


//--------------------- .note.nv.tkinfo           --------------------------
	.section	.note.nv.tkinfo,"",@"SHT_NOTE"
	.sectionflags	@"SHF_NOTE_NV_TKINFO"
	.tkinfo
        /*0018*/ 	.word	0x00000002
        /*0030*/ 	.string	""
        /*0030*/ 	.string	"ptxas"
        /*0030*/ 	.string	"Cuda compilation tools, release 13.0, V13.0.88"
        /*0030*/ 	.string	"Build cuda_13.0.r13.0/compiler.36424714_0"
        /*0030*/ 	.string	"-arch sm_90a -m 64 "



//--------------------- .note.nv.cuinfo           --------------------------
	.section	.note.nv.cuinfo,"",@"SHT_NOTE"
	.sectionflags	@"SHF_NOTE_NV_CUINFO"
        /*0018*/ 	.short	0x0002
        /*001a*/ 	.short	0x005a
        /*001c*/ 	.short	0x0082
	.zero		2


//--------------------- .nv.info                  --------------------------
	.section	.nv.info,"",@"SHT_CUDA_INFO"
	.align	4


	//----- nvinfo : EIATTR_REGCOUNT
	.align		4
        /*0000*/ 	.byte	0x04, 0x2f
        /*0002*/ 	.short	(.L_15 - .L_14)
	.align		4
.L_14:
        /*0004*/ 	.word	index@(_ZN7cutlass13device_kernelINS_4gemm6kernel13GemmUniversalIN4cute5tupleIJiiiiEEENS1_10collective13CollectiveMmaINS1_34MainloopSm90TmaGmmaWarpSpecializedILi22ENS5_IJNS4_1CILi2EEENSA_ILi1EEESC_EEENS1_35KernelTmaWarpSpecializedCooperativeEEENS5_IJNSA_ILi128EEENSA_ILi192EEENSA_ILi32EEEEEEaNS5_IJlSC_lEEEaSK_NS4_8TiledMMAINS4_8MMA_AtomIJNS4_4SM904GMMA27MMA_64x192x32_S32S8S8_SS_TNEEEENS4_6LayoutISD_NS5_IJSC_NSA_ILi0EEESS_EEEEENS5_IJNS4_10UnderscoreESV_SV_EEEEENS4_13SM90_TMA_LOADENS4_14ComposedLayoutINS4_7SwizzleILi1ELi4ELi3EEENS4_18smem_ptr_flag_bitsILi8EEENSR_INS5_IJNSA_ILi8EEESI_EEENS5_IJSI_SC_EEEEEEEvNS4_8identityENS4_23SM90_TMA_LOAD_MULTICASTES18_vS19_EENS_8epilogue10collective6detail29Sm90TmaWarpSpecializedAdapterINS1D_15DefaultEpilogueIaSK_SK_NS1C_6thread17LinearCombinationIaLi1EiiLNS1H_9ScaleType4KindE0ELNS_15FloatRoundStyleE2EaEENS1_15EpilogueDefaultEEEEEvvEEEEvNT_6ParamsE)
        /*0008*/ 	.word	0x000000a8


	//----- nvinfo : EIATTR_FRAME_SIZE
	.align		4
.L_15:
        /*000c*/ 	.byte	0x04, 0x11
        /*000e*/ 	.short	(.L_17 - .L_16)
	.align		4
.L_16:
        /*0010*/ 	.word	index@(_ZN7cutlass13device_kernelINS_4gemm6kernel13GemmUniversalIN4cute5tupleIJiiiiEEENS1_10collective13CollectiveMmaINS1_34MainloopSm90TmaGmmaWarpSpecializedILi22ENS5_IJNS4_1CILi2EEENSA_ILi1EEESC_EEENS1_35KernelTmaWarpSpecializedCooperativeEEENS5_IJNSA_ILi128EEENSA_ILi192EEENSA_ILi32EEEEEEaNS5_IJlSC_lEEEaSK_NS4_8TiledMMAINS4_8MMA_AtomIJNS4_4SM904GMMA27MMA_64x192x32_S32S8S8_SS_TNEEEENS4_6LayoutISD_NS5_IJSC_NSA_ILi0EEESS_EEEEENS5_IJNS4_10UnderscoreESV_SV_EEEEENS4_13SM90_TMA_LOADENS4_14ComposedLayoutINS4_7SwizzleILi1ELi4ELi3EEENS4_18smem_ptr_flag_bitsILi8EEENSR_INS5_IJNSA_ILi8EEESI_EEENS5_IJSI_SC_EEEEEEEvNS4_8identityENS4_23SM90_TMA_LOAD_MULTICASTES18_vS19_EENS_8epilogue10collective6detail29Sm90TmaWarpSpecializedAdapterINS1D_15DefaultEpilogueIaSK_SK_NS1C_6thread17LinearCombinationIaLi1EiiLNS1H_9ScaleType4KindE0ELNS_15FloatRoundStyleE2EaEENS1_15EpilogueDefaultEEEEEvvEEEEvNT_6ParamsE)
        /*0014*/ 	.word	0x00000000


	//----- nvinfo : EIATTR_MIN_STACK_SIZE
	.align		4
.L_17:
        /*0018*/ 	.byte	0x04, 0x12
        /*001a*/ 	.short	(.L_19 - .L_18)
	.align		4
.L_18:
        /*001c*/ 	.word	index@(_ZN7cutlass13device_kernelINS_4gemm6kernel13GemmUniversalIN4cute5tupleIJiiiiEEENS1_10collective13CollectiveMmaINS1_34MainloopSm90TmaGmmaWarpSpecializedILi22ENS5_IJNS4_1CILi2EEENSA_ILi1EEESC_EEENS1_35KernelTmaWarpSpecializedCooperativeEEENS5_IJNSA_ILi128EEENSA_ILi192EEENSA_ILi32EEEEEEaNS5_IJlSC_lEEEaSK_NS4_8TiledMMAINS4_8MMA_AtomIJNS4_4SM904GMMA27MMA_64x192x32_S32S8S8_SS_TNEEEENS4_6LayoutISD_NS5_IJSC_NSA_ILi0EEESS_EEEEENS5_IJNS4_10UnderscoreESV_SV_EEEEENS4_13SM90_TMA_LOADENS4_14ComposedLayoutINS4_7SwizzleILi1ELi4ELi3EEENS4_18smem_ptr_flag_bitsILi8EEENSR_INS5_IJNSA_ILi8EEESI_EEENS5_IJSI_SC_EEEEEEEvNS4_8identityENS4_23SM90_TMA_LOAD_MULTICASTES18_vS19_EENS_8epilogue10collective6detail29Sm90TmaWarpSpecializedAdapterINS1D_15DefaultEpilogueIaSK_SK_NS1C_6thread17LinearCombinationIaLi1EiiLNS1H_9ScaleType4KindE0ELNS_15FloatRoundStyleE2EaEENS1_15EpilogueDefaultEEEEEvvEEEEvNT_6ParamsE)
        /*0020*/ 	.word	0x00000000
.L_19:


//--------------------- .nv.compat                --------------------------
	.section	.nv.compat,"",@"SHT_CUDA_COMPAT_INFO"
	.align	4
        /*0000*/ 	.byte	0x02, 0x09, 0x01, 0x00, 0x02, 0x02, 0x04, 0x00, 0x02, 0x05, 0x05, 0x00, 0x03, 0x07, 0x01, 0x01
        /*0010*/ 	.byte	0x02, 0x03, 0x01, 0x00, 0x02, 0x06, 0x01, 0x00, 0x04, 0x0b, 0x08, 0x00, 0x00, 0x00, 0x00, 0x00
        /*0020*/ 	.byte	0x00, 0x00, 0x00, 0x00


//--------------------- .nv.info._ZN7cutlass13device_kernelINS_4gemm6kernel13GemmUniversalIN4cute5tupleIJiiiiEEENS1_10collective13CollectiveMmaINS1_34MainloopSm90TmaGmmaWarpSpecializedILi22ENS5_IJNS4_1CILi2EEENSA_ILi1EEESC_EEENS1_35KernelTmaWarpSpecializedCooperativeEEENS5_IJNSA_ILi128EEENSA_ILi192EEENSA_ILi32EEEEEEaNS5_IJlSC_lEEEaSK_NS4_8TiledMMAINS4_8MMA_AtomIJNS4_4SM904GMMA27MMA_64x192x32_S32S8S8_SS_TNEEEENS4_6LayoutISD_NS5_IJSC_NSA_ILi0EEESS_EEEEENS5_IJNS4_10UnderscoreESV_SV_EEEEENS4_13SM90_TMA_LOADENS4_14ComposedLayoutINS4_7SwizzleILi1ELi4ELi3EEENS4_18smem_ptr_flag_bitsILi8EEENSR_INS5_IJNSA_ILi8EEESI_EEENS5_IJSI_SC_EEEEEEEvNS4_8identityENS4_23SM90_TMA_LOAD_MULTICASTES18_vS19_EENS_8epilogue10collective6detail29Sm90TmaWarpSpecializedAdapterINS1D_15DefaultEpilogueIaSK_SK_NS1C_6thread17LinearCombinationIaLi1EiiLNS1H_9ScaleType4KindE0ELNS_15FloatRoundStyleE2EaEENS1_15EpilogueDefaultEEEEEvvEEEEvNT_6ParamsE --------------------------
	.section	.nv.info._ZN7cutlass13device_kernelINS_4gemm6kernel13GemmUniversalIN4cute5tupleIJiiiiEEENS1_10collective13CollectiveMmaINS1_34MainloopSm90TmaGmmaWarpSpecializedILi22ENS5_IJNS4_1CILi2EEENSA_ILi1EEESC_EEENS1_35KernelTmaWarpSpecializedCooperativeEEENS5_IJNSA_ILi128EEENSA_ILi192EEENSA_ILi32EEEEEEaNS5_IJlSC_lEEEaSK_NS4_8TiledMMAINS4_8MMA_AtomIJNS4_4SM904GMMA27MMA_64x192x32_S32S8S8_SS_TNEEEENS4_6LayoutISD_NS5_IJSC_NSA_ILi0EEESS_EEEEENS5_IJNS4_10UnderscoreESV_SV_EEEEENS4_13SM90_TMA_LOADENS4_14ComposedLayoutINS4_7SwizzleILi1ELi4ELi3EEENS4_18smem_ptr_flag_bitsILi8EEENSR_INS5_IJNSA_ILi8EEESI_EEENS5_IJSI_SC_EEEEEEEvNS4_8identityENS4_23SM90_TMA_LOAD_MULTICASTES18_vS19_EENS_8epilogue10collective6detail29Sm90TmaWarpSpecializedAdapterINS1D_15DefaultEpilogueIaSK_SK_NS1C_6thread17LinearCombinationIaLi1EiiLNS1H_9ScaleType4KindE0ELNS_15FloatRoundStyleE2EaEENS1_15EpilogueDefaultEEEEEvvEEEEvNT_6ParamsE,"",@"SHT_CUDA_INFO"
	.sectionflags	@""
	.align	4


	//----- nvinfo : EIATTR_CUDA_API_VERSION
	.align		4
        /*0000*/ 	.byte	0x04, 0x37
        /*0002*/ 	.short	(.L_21 - .L_20)
.L_20:
        /*0004*/ 	.word	0x00000082


	//----- nvinfo : EIATTR_KPARAM_INFO
	.align		4
.L_21:
        /*0008*/ 	.byte	0x04, 0x17
        /*000a*/ 	.short	(.L_23 - .L_22)
.L_22:
        /*000c*/ 	.word	0x00000000
        /*0010*/ 	.short	0x0000
        /*0012*/ 	.short	0x0070
        /*0014*/ 	.byte	0x00, 0xf0, 0x01, 0x10


	//----- nvinfo : EIATTR_SPARSE_MMA_MASK
	.align		4
.L_23:
        /*0018*/ 	.byte	0x03, 0x50
        /*001a*/ 	.short	0x0000


	//----- nvinfo : EIATTR_MAXREG_COUNT
	.align		4
        /*001c*/ 	.byte	0x03, 0x1b
        /*001e*/ 	.short	0x00a8


	//----- nvinfo : EIATTR_NUM_BARRIERS
	.align		4
        /*0020*/ 	.byte	0x02, 0x4c
        /*0022*/ 	.byte	0x01
	.zero		1


	//----- nvinfo : EIATTR_EXTERNS
	.align		4
        /*0024*/ 	.byte	0x04, 0x0f
        /*0026*/ 	.short	(.L_25 - .L_24)


	//   ....[0]....
	.align		4
.L_24:
        /*0028*/ 	.word	index@(__assertfail)


	//----- nvinfo : EIATTR_MERCURY_ISA_VERSION
	.align		4
.L_25:
        /*002c*/ 	.byte	0x03, 0x5f
        /*002e*/ 	.short	0x0101


	//----- nvinfo : EIATTR_INT_WARP_WIDE_INSTR_OFFSETS
	.align		4
        /*0030*/ 	.byte	0x04, 0x31
        /*0032*/ 	.short	(.L_27 - .L_26)


	//   ....[0]....
.L_26:
        /*0034*/ 	.word	0x000006f0


	//   ....[1]....
        /*0038*/ 	.word	0x00000720


	//   ....[2]....
        /*003c*/ 	.word	0x000008e0


	//----- nvinfo : EIATTR_COOP_GROUP_MASK_REGIDS
	.align		4
.L_27:
        /*0040*/ 	.byte	0x04, 0x29
        /*0042*/ 	.short	(.L_29 - .L_28)


	//   ....[0]....
.L_28:
        /*0044*/ 	.word	0xffffffff


	//   ....[1]....
        /*0048*/ 	.word	0xffffffff


	//   ....[2]....
        /*004c*/ 	.word	0xffffffff


	//   ....[3]....
        /*0050*/ 	.word	0xffffffff


	//   ....[4]....
        /*0054*/ 	.word	0xffffffff


	//   ....[5]....
        /*0058*/ 	.word	0xffffffff


	//----- nvinfo : EIATTR_COOP_GROUP_INSTR_OFFSETS
	.align		4
.L_29:
        /*005c*/ 	.byte	0x04, 0x28
        /*005e*/ 	.short	(.L_31 - .L_30)


	//   ....[0]....
.L_30:
        /*0060*/ 	.word	0x00000060


	//   ....[1]....
        /*0064*/ 	.word	0x00000070


	//   ....[2]....
        /*0068*/ 	.word	0x00000130


	//   ....[3]....
        /*006c*/ 	.word	0x00000540


	//   ....[4]....
        /*0070*/ 	.word	0x00000a60


	//   ....[5]....
        /*0074*/ 	.word	0x00001490


	//----- nvinfo : EIATTR_REG_RECONFIG
	.align		4
.L_31:
        /*0078*/ 	.byte	0x01, 0x54
	.zero		2


	//----- nvinfo : EIATTR_SYSCALL_OFFSETS
	.align		4
        /*007c*/ 	.byte	0x04, 0x46
        /*007e*/ 	.short	(.L_33 - .L_32)


	//   ....[0]....
.L_32:
        /*0080*/ 	.word	0x00001650


	//----- nvinfo : EIATTR_MBARRIER_INSTR_OFFSETS
	.align		4
.L_33:
        /*0084*/ 	.byte	0x04, 0x39
        /*0086*/ 	.short	(.L_35 - .L_34)


	//   ....[0]....
.L_34:
        /*0088*/ 	.word	0x00000250
        /*008c*/ 	.word	0x000000ff
        /*0090*/ 	.word	0x00000000
        /*0094*/ 	.short	0x0100
        /*0096*/ 	.byte	0x08
	.zero		1


	//   ....[1]....
        /*0098*/ 	.word	0x00000260
        /*009c*/ 	.word	0x000000ff
        /*00a0*/ 	.word	0x000000b0
        /*00a4*/ 	.short	0x0100
        /*00a6*/ 	.byte	0x08
	.zero		1


	//   ....[2]....
        /*00a8*/ 	.word	0x00000270
        /*00ac*/ 	.word	0x000000ff
        /*00b0*/ 	.word	0x00000008
        /*00b4*/ 	.short	0x0100
        /*00b6*/ 	.byte	0x08
	.zero		1


	//   ....[3]....
        /*00b8*/ 	.word	0x00000280
        /*00bc*/ 	.word	0x000000ff
        /*00c0*/ 	.word	0x000000b8
        /*00c4*/ 	.short	0x0100
        /*00c6*/ 	.byte	0x08
	.zero		1


	//   ....[4]....
        /*00c8*/ 	.word	0x00000290
        /*00cc*/ 	.word	0x000000ff
        /*00d0*/ 	.word	0x00000010
        /*00d4*/ 	.short	0x0100
        /*00d6*/ 	.byte	0x08
	.zero		1


	//   ....[5]....
        /*00d8*/ 	.word	0x000002a0
        /*00dc*/ 	.word	0x000000ff
        /*00e0*/ 	.word	0x000000c0
        /*00e4*/ 	.short	0x0100
        /*00e6*/ 	.byte	0x08
	.zero		1


	//   ....[6]....
        /*00e8*/ 	.word	0x000002b0
        /*00ec*/ 	.word	0x000000ff
        /*00f0*/ 	.word	0x00000018
        /*00f4*/ 	.short	0x0100
        /*00f6*/ 	.byte	0x08
	.zero		1


	//   ....[7]....
        /*00f8*/ 	.word	0x000002c0
        /*00fc*/ 	.word	0x000000ff
        /*0100*/ 	.word	0x000000c8
        /*0104*/ 	.short	0x0100
        /*0106*/ 	.byte	0x08
	.zero		1


	//   ....[8]....
        /*0108*/ 	.word	0x000002d0
        /*010c*/ 	.word	0x000000ff
        /*0110*/ 	.word	0x00000020
        /*0114*/ 	.short	0x0100
        /*0116*/ 	.byte	0x08
	.zero		1


	//   ....[9]....
        /*0118*/ 	.word	0x000002e0
        /*011c*/ 	.word	0x000000ff
        /*0120*/ 	.word	0x000000d0
        /*0124*/ 	.short	0x0100
        /*0126*/ 	.byte	0x08
	.zero		1


	//   ....[10]....
        /*0128*/ 	.word	0x000002f0
        /*012c*/ 	.word	0x000000ff
        /*0130*/ 	.word	0x00000028
        /*0134*/ 	.short	0x0100
        /*0136*/ 	.byte	0x08
	.zero		1


	//   ....[11]....
        /*0138*/ 	.word	0x00000300
        /*013c*/ 	.word	0x000000ff
        /*0140*/ 	.word	0x000000d8
        /*0144*/ 	.short	0x0100
        /*0146*/ 	.byte	0x08
	.zero		1


	//   ....[12]....
        /*0148*/ 	.word	0x00000310
        /*014c*/ 	.word	0x000000ff
        /*0150*/ 	.word	0x00000030
        /*0154*/ 	.short	0x0100
        /*0156*/ 	.byte	0x08
	.zero		1


	//   ....[13]....
        /*0158*/ 	.word	0x00000320
        /*015c*/ 	.word	0x000000ff
        /*0160*/ 	.word	0x000000e0
        /*0164*/ 	.short	0x0100
        /*0166*/ 	.byte	0x08
	.zero		1


	//   ....[14]....
        /*0168*/ 	.word	0x00000330
        /*016c*/ 	.word	0x000000ff
        /*0170*/ 	.word	0x00000038
        /*0174*/ 	.short	0x0100
        /*0176*/ 	.byte	0x08
	.zero		1


	//   ....[15]....
        /*0178*/ 	.word	0x00000340
        /*017c*/ 	.word	0x000000ff
        /*0180*/ 	.word	0x000000e8
        /*0184*/ 	.short	0x0100
        /*0186*/ 	.byte	0x08
	.zero		1


	//   ....[16]....
        /*0188*/ 	.word	0x00000350
        /*018c*/ 	.word	0x000000ff
        /*0190*/ 	.word	0x00000040
        /*0194*/ 	.short	0x0100
        /*0196*/ 	.byte	0x08
	.zero		1


	//   ....[17]....
        /*0198*/ 	.word	0x00000360
        /*019c*/ 	.word	0x000000ff
        /*01a0*/ 	.word	0x000000f0
        /*01a4*/ 	.short	0x0100
        /*01a6*/ 	.byte	0x08
	.zero		1


	//   ....[18]....
        /*01a8*/ 	.word	0x00000370
        /*01ac*/ 	.word	0x000000ff
        /*01b0*/ 	.word	0x00000048
        /*01b4*/ 	.short	0x0100
        /*01b6*/ 	.byte	0x08
	.zero		1


	//   ....[19]....
        /*01b8*/ 	.word	0x00000380
        /*01bc*/ 	.word	0x000000ff
        /*01c0*/ 	.word	0x000000f8
        /*01c4*/ 	.short	0x0100
        /*01c6*/ 	.byte	0x08
	.zero		1


	//   ....[20]....
        /*01c8*/ 	.word	0x00000390
        /*01cc*/ 	.word	0x000000ff
        /*01d0*/ 	.word	0x00000050
        /*01d4*/ 	.short	0x0100
        /*01d6*/ 	.byte	0x08
	.zero		1


	//   ....[21]....
        /*01d8*/ 	.word	0x000003a0
        /*01dc*/ 	.word	0x000000ff
        /*01e0*/ 	.word	0x00000100
        /*01e4*/ 	.short	0x0100
        /*01e6*/ 	.byte	0x08
	.zero		1


	//   ....[22]....
        /*01e8*/ 	.word	0x000003b0
        /*01ec*/ 	.word	0x000000ff
        /*01f0*/ 	.word	0x00000058
        /*01f4*/ 	.short	0x0100
        /*01f6*/ 	.byte	0x08
	.zero		1


	//   ....[23]....
        /*01f8*/ 	.word	0x000003c0
        /*01fc*/ 	.word	0x000000ff
        /*0200*/ 	.word	0x00000108
        /*0204*/ 	.short	0x0100
        /*0206*/ 	.byte	0x08
	.zero		1


	//   ....[24]....
        /*0208*/ 	.word	0x000003d0
        /*020c*/ 	.word	0x000000ff
        /*0210*/ 	.word	0x00000060
        /*0214*/ 	.short	0x0100
        /*0216*/ 	.byte	0x08
	.zero		1


	//   ....[25]....
        /*0218*/ 	.word	0x000003e0
        /*021c*/ 	.word	0x000000ff
        /*0220*/ 	.word	0x00000110
        /*0224*/ 	.short	0x0100
        /*0226*/ 	.byte	0x08
	.zero		1


	//   ....[26]....
        /*0228*/ 	.word	0x000003f0
        /*022c*/ 	.word	0x000000ff
        /*0230*/ 	.word	0x00000068
        /*0234*/ 	.short	0x0100
        /*0236*/ 	.byte	0x08
	.zero		1


	//   ....[27]....
        /*0238*/ 	.word	0x00000400
        /*023c*/ 	.word	0x000000ff
        /*0240*/ 	.word	0x00000118
        /*0244*/ 	.short	0x0100
        /*0246*/ 	.byte	0x08
	.zero		1


	//   ....[28]....
        /*0248*/ 	.word	0x00000410
        /*024c*/ 	.word	0x000000ff
        /*0250*/ 	.word	0x00000070
        /*0254*/ 	.short	0x0100
        /*0256*/ 	.byte	0x08
	.zero		1


	//   ....[29]....
        /*0258*/ 	.word	0x00000420
        /*025c*/ 	.word	0x000000ff
        /*0260*/ 	.word	0x00000120
        /*0264*/ 	.short	0x0100
        /*0266*/ 	.byte	0x08
	.zero		1


	//   ....[30]....
        /*0268*/ 	.word	0x00000430
        /*026c*/ 	.word	0x000000ff
        /*0270*/ 	.word	0x00000078
        /*0274*/ 	.short	0x0100
        /*0276*/ 	.byte	0x08
	.zero		1


	//   ....[31]....
        /*0278*/ 	.word	0x00000440
        /*027c*/ 	.word	0x000000ff
        /*0280*/ 	.word	0x00000128
        /*0284*/ 	.short	0x0100
        /*0286*/ 	.byte	0x08
	.zero		1


	//   ....[32]....
        /*0288*/ 	.word	0x00000450
        /*028c*/ 	.word	0x000000ff
        /*0290*/ 	.word	0x00000080
        /*0294*/ 	.short	0x0100
        /*0296*/ 	.byte	0x08
	.zero		1


	//   ....[33]....
        /*0298*/ 	.word	0x00000460
        /*029c*/ 	.word	0x000000ff
        /*02a0*/ 	.word	0x00000130
        /*02a4*/ 	.short	0x0100
        /*02a6*/ 	.byte	0x08
	.zero		1


	//   ....[34]....
        /*02a8*/ 	.word	0x00000470
        /*02ac*/ 	.word	0x000000ff
        /*02b0*/ 	.word	0x00000088
        /*02b4*/ 	.short	0x0100
        /*02b6*/ 	.byte	0x08
	.zero		1


	//   ....[35]....
        /*02b8*/ 	.word	0x00000480
        /*02bc*/ 	.word	0x000000ff
        /*02c0*/ 	.word	0x00000138
        /*02c4*/ 	.short	0x0100
        /*02c6*/ 	.byte	0x08
	.zero		1


	//   ....[36]....
        /*02c8*/ 	.word	0x00000490
        /*02cc*/ 	.word	0x000000ff
        /*02d0*/ 	.word	0x00000090
        /*02d4*/ 	.short	0x0100
        /*02d6*/ 	.byte	0x08
	.zero		1


	//   ....[37]....
        /*02d8*/ 	.word	0x000004a0
        /*02dc*/ 	.word	0x000000ff
        /*02e0*/ 	.word	0x00000140
        /*02e4*/ 	.short	0x0100
        /*02e6*/ 	.byte	0x08
	.zero		1


	//   ....[38]....
        /*02e8*/ 	.word	0x000004b0
        /*02ec*/ 	.word	0x000000ff
        /*02f0*/ 	.word	0x00000098
        /*02f4*/ 	.short	0x0100
        /*02f6*/ 	.byte	0x08
	.zero		1


	//   ....[39]....
        /*02f8*/ 	.word	0x000004c0
        /*02fc*/ 	.word	0x000000ff
        /*0300*/ 	.word	0x00000148
        /*0304*/ 	.short	0x0100
        /*0306*/ 	.byte	0x08
	.zero		1


	//   ....[40]....
        /*0308*/ 	.word	0x000004d0
        /*030c*/ 	.word	0x000000ff
        /*0310*/ 	.word	0x000000a0
        /*0314*/ 	.short	0x0100
        /*0316*/ 	.byte	0x08
	.zero		1


	//   ....[41]....
        /*0318*/ 	.word	0x000004e0
        /*031c*/ 	.word	0x000000ff
        /*0320*/ 	.word	0x00000150
        /*0324*/ 	.short	0x0100
        /*0326*/ 	.byte	0x08
	.zero		1


	//   ....[42]....
        /*0328*/ 	.word	0x000004f0
        /*032c*/ 	.word	0x000000ff
        /*0330*/ 	.word	0x000000a8
        /*0334*/ 	.short	0x0100
        /*0336*/ 	.byte	0x08
	.zero		1


	//   ....[43]....
        /*0338*/ 	.word	0x00000500
        /*033c*/ 	.word	0x000000ff
        /*0340*/ 	.word	0x00000158
        /*0344*/ 	.short	0x0100
        /*0346*/ 	.byte	0x08
	.zero		1


	//   ....[44]....
        /*0348*/ 	.word	0x00000960
        /*034c*/ 	.word	0x000000ff
        /*0350*/ 	.word	0x00000170
        /*0354*/ 	.short	0x0100
        /*0356*/ 	.byte	0x06
	.zero		1


	//   ....[45]....
        /*0358*/ 	.word	0x000009f0
        /*035c*/ 	.word	0x000000ff
        /*0360*/ 	.word	0x00000178
        /*0364*/ 	.short	0x0100
        /*0366*/ 	.byte	0x06
	.zero		1


	//   ....[46]....
        /*0368*/ 	.word	0x00001720
        /*036c*/ 	.word	0x00000003
        /*0370*/ 	.word	0x00000000
        /*0374*/ 	.short	0x010a
        /*0376*/ 	.byte	0x3f
	.zero		1


	//   ....[47]....
        /*0378*/ 	.word	0x00001760
        /*037c*/ 	.word	0x00000003
        /*0380*/ 	.word	0x00000000
        /*0384*/ 	.short	0x010a
        /*0386*/ 	.byte	0x3f
	.zero		1


	//   ....[48]....
        /*0388*/ 	.word	0x000019c0
        /*038c*/ 	.word	0x00000005
        /*0390*/ 	.word	0x00000000
        /*0394*/ 	.short	0x010a
        /*0396*/ 	.byte	0x3f
	.zero		1


	//   ....[49]....
        /*0398*/ 	.word	0x00001a00
        /*039c*/ 	.word	0x00000005
        /*03a0*/ 	.word	0x00000000
        /*03a4*/ 	.short	0x010a
        /*03a6*/ 	.byte	0x3f
	.zero		1


	//   ....[50]....
        /*03a8*/ 	.word	0x00001af0
        /*03ac*/ 	.word	0x00000005
        /*03b0*/ 	.word	0x00000000
        /*03b4*/ 	.short	0x0101
        /*03b6*/ 	.byte	0x3f
	.zero		1


	//   ....[51]....
        /*03b8*/ 	.word	0x00001d10
        /*03bc*/ 	.word	0x00000003
        /*03c0*/ 	.word	0x00000000
        /*03c4*/ 	.short	0x0101
        /*03c6*/ 	.byte	0x3f
	.zero		1


	//   ....[52]....
        /*03c8*/ 	.word	0x00007a00
        /*03cc*/ 	.word	0x00000017
        /*03d0*/ 	.word	0x000000b0
        /*03d4*/ 	.short	0x010a
        /*03d6*/ 	.byte	0x3f
	.zero		1


	//   ....[53]....
        /*03d8*/ 	.word	0x00007d70
        /*03dc*/ 	.word	0x00000003
        /*03e0*/ 	.word	0x00000178
        /*03e4*/ 	.short	0x0101
        /*03e6*/ 	.byte	0x3f
	.zero		1


	//   ....[54]....
        /*03e8*/ 	.word	0x000084d0
        /*03ec*/ 	.word	0x00000007
        /*03f0*/ 	.word	0x00000000
        /*03f4*/ 	.short	0x010a
        /*03f6*/ 	.byte	0x3f
	.zero		1


	//   ....[55]....
        /*03f8*/ 	.word	0x00008550
        /*03fc*/ 	.word	0x00000008
        /*0400*/ 	.word	0x00000000
        /*0404*/ 	.short	0x010a
        /*0406*/ 	.byte	0x3f
	.zero		1


	//   ....[56]....
        /*0408*/ 	.word	0x000085e0
        /*040c*/ 	.word	0x00000009
        /*0410*/ 	.word	0x00000000
        /*0414*/ 	.short	0x010a
        /*0416*/ 	.byte	0x3f
	.zero		1


	//   ....[57]....
        /*0418*/ 	.word	0x00008670
        /*041c*/ 	.word	0x00000008
        /*0420*/ 	.word	0x00000000
        /*0424*/ 	.short	0x010a
        /*0426*/ 	.byte	0x3f
	.zero		1


	//   ....[58]....
        /*0428*/ 	.word	0x00008700
        /*042c*/ 	.word	0x00000009
        /*0430*/ 	.word	0x00000000
        /*0434*/ 	.short	0x010a
        /*0436*/ 	.byte	0x3f
	.zero		1


	//   ....[59]....
        /*0438*/ 	.word	0x00008790
        /*043c*/ 	.word	0x00000008
        /*0440*/ 	.word	0x00000000
        /*0444*/ 	.short	0x010a
        /*0446*/ 	.byte	0x3f
	.zero		1


	//   ....[60]....
        /*0448*/ 	.word	0x00008820
        /*044c*/ 	.word	0x00000009
        /*0450*/ 	.word	0x00000000
        /*0454*/ 	.short	0x010a
        /*0456*/ 	.byte	0x3f
	.zero		1


	//   ....[61]....
        /*0458*/ 	.word	0x000088b0
        /*045c*/ 	.word	0x00000008
        /*0460*/ 	.word	0x00000000
        /*0464*/ 	.short	0x010a
        /*0466*/ 	.byte	0x3f
	.zero		1


	//   ....[62]....
        /*0468*/ 	.word	0x00008940
        /*046c*/ 	.word	0x00000009
        /*0470*/ 	.word	0x00000000
        /*0474*/ 	.short	0x010a
        /*0476*/ 	.byte	0x3f
	.zero		1


	//   ....[63]....
        /*0478*/ 	.word	0x000089d0
        /*047c*/ 	.word	0x00000008
        /*0480*/ 	.word	0x00000000
        /*0484*/ 	.short	0x010a
        /*0486*/ 	.byte	0x3f
	.zero		1


	//   ....[64]....
        /*0488*/ 	.word	0x00008a60
        /*048c*/ 	.word	0x00000009
        /*0490*/ 	.word	0x00000000
        /*0494*/ 	.short	0x010a
        /*0496*/ 	.byte	0x3f
	.zero		1


	//   ....[65]....
        /*0498*/ 	.word	0x00008af0
        /*049c*/ 	.word	0x00000008
        /*04a0*/ 	.word	0x00000000
        /*04a4*/ 	.short	0x010a
        /*04a6*/ 	.byte	0x3f
	.zero		1


	//   ....[66]....
        /*04a8*/ 	.word	0x00008b80
        /*04ac*/ 	.word	0x00000009
        /*04b0*/ 	.word	0x00000000
        /*04b4*/ 	.short	0x010a
        /*04b6*/ 	.byte	0x3f
	.zero		1


	//   ....[67]....
        /*04b8*/ 	.word	0x00008c10
        /*04bc*/ 	.word	0x00000008
        /*04c0*/ 	.word	0x00000000
        /*04c4*/ 	.short	0x010a
        /*04c6*/ 	.byte	0x3f
	.zero		1


	//   ....[68]....
        /*04c8*/ 	.word	0x00008ca0
        /*04cc*/ 	.word	0x00000009
        /*04d0*/ 	.word	0x00000000
        /*04d4*/ 	.short	0x010a
        /*04d6*/ 	.byte	0x3f
	.zero		1


	//   ....[69]....
        /*04d8*/ 	.word	0x00008d30
        /*04dc*/ 	.word	0x00000008
        /*04e0*/ 	.word	0x00000000
        /*04e4*/ 	.short	0x010a
        /*04e6*/ 	.byte	0x3f
	.zero		1


	//   ....[70]....
        /*04e8*/ 	.word	0x00008dc0
        /*04ec*/ 	.word	0x00000009
        /*04f0*/ 	.word	0x00000000
        /*04f4*/ 	.short	0x010a
        /*04f6*/ 	.byte	0x3f
	.zero		1


	//   ....[71]....
        /*04f8*/ 	.word	0x00008e50
        /*04fc*/ 	.word	0x00000008
        /*0500*/ 	.word	0x00000000
        /*0504*/ 	.short	0x010a
        /*0506*/ 	.byte	0x3f
	.zero		1


	//   ....[72]....
        /*0508*/ 	.word	0x00008ee0
        /*050c*/ 	.word	0x00000009
        /*0510*/ 	.word	0x00000000
        /*0514*/ 	.short	0x010a
        /*0516*/ 	.byte	0x3f
	.zero		1


	//   ....[73]....
        /*0518*/ 	.word	0x00008f70
        /*051c*/ 	.word	0x00000008
        /*0520*/ 	.word	0x00000000
        /*0524*/ 	.short	0x010a
        /*0526*/ 	.byte	0x3f
	.zero		1


	//   ....[74]....
        /*0528*/ 	.word	0x00009000
        /*052c*/ 	.word	0x0000000b
        /*0530*/ 	.word	0x00000000
        /*0534*/ 	.short	0x010a
        /*0536*/ 	.byte	0x3f
	.zero		1


	//   ....[75]....
        /*0538*/ 	.word	0x00009090
        /*053c*/ 	.word	0x00000003
        /*0540*/ 	.word	0x00000000
        /*0544*/ 	.short	0x010a
        /*0546*/ 	.byte	0x3f
	.zero		1


	//   ....[76]....
        /*0548*/ 	.word	0x000090f0
        /*054c*/ 	.word	0x00000003
        /*0550*/ 	.word	0x00000000
        /*0554*/ 	.short	0x010a
        /*0556*/ 	.byte	0x3f
	.zero		1


	//   ....[77]....
        /*0558*/ 	.word	0x00009140
        /*055c*/ 	.word	0x00000005
        /*0560*/ 	.word	0x00000000
        /*0564*/ 	.short	0x010a
        /*0566*/ 	.byte	0x3f
	.zero		1


	//   ....[78]....
        /*0568*/ 	.word	0x00009210
        /*056c*/ 	.word	0x00000017
        /*0570*/ 	.word	0x000000b0
        /*0574*/ 	.short	0x010a
        /*0576*/ 	.byte	0x3f
	.zero		1


	//   ....[79]....
        /*0578*/ 	.word	0x000092e0
        /*057c*/ 	.word	0x00000007
        /*0580*/ 	.word	0x00000000
        /*0584*/ 	.short	0x010a
        /*0586*/ 	.byte	0x3f
	.zero		1


	//   ....[80]....
        /*0588*/ 	.word	0x00009330
        /*058c*/ 	.word	0x00000008
        /*0590*/ 	.word	0x00000000
        /*0594*/ 	.short	0x010a
        /*0596*/ 	.byte	0x3f
	.zero		1


	//   ....[81]....
        /*0598*/ 	.word	0x00009380
        /*059c*/ 	.word	0x00000009
        /*05a0*/ 	.word	0x00000000
        /*05a4*/ 	.short	0x010a
        /*05a6*/ 	.byte	0x3f
	.zero		1


	//   ....[82]....
        /*05a8*/ 	.word	0x000093d0
        /*05ac*/ 	.word	0x00000008
        /*05b0*/ 	.word	0x00000000
        /*05b4*/ 	.short	0x010a
        /*05b6*/ 	.byte	0x3f
	.zero		1


	//   ....[83]....
        /*05b8*/ 	.word	0x00009420
        /*05bc*/ 	.word	0x00000009
        /*05c0*/ 	.word	0x00000000
        /*05c4*/ 	.short	0x010a
        /*05c6*/ 	.byte	0x3f
	.zero		1


	//   ....[84]....
        /*05c8*/ 	.word	0x00009470
        /*05cc*/ 	.word	0x00000008
        /*05d0*/ 	.word	0x00000000
        /*05d4*/ 	.short	0x010a
        /*05d6*/ 	.byte	0x3f
	.zero		1


	//   ....[85]....
        /*05d8*/ 	.word	0x000094c0
        /*05dc*/ 	.word	0x00000009
        /*05e0*/ 	.word	0x00000000
        /*05e4*/ 	.short	0x010a
        /*05e6*/ 	.byte	0x3f
	.zero		1


	//   ....[86]....
        /*05e8*/ 	.word	0x00009510
        /*05ec*/ 	.word	0x00000008
        /*05f0*/ 	.word	0x00000000
        /*05f4*/ 	.short	0x010a
        /*05f6*/ 	.byte	0x3f
	.zero		1


	//   ....[87]....
        /*05f8*/ 	.word	0x00009560
        /*05fc*/ 	.word	0x00000009
        /*0600*/ 	.word	0x00000000
        /*0604*/ 	.short	0x010a
        /*0606*/ 	.byte	0x3f
	.zero		1


	//   ....[88]....
        /*0608*/ 	.word	0x000095b0
        /*060c*/ 	.word	0x00000008
        /*0610*/ 	.word	0x00000000
        /*0614*/ 	.short	0x010a
        /*0616*/ 	.byte	0x3f
	.zero		1


	//   ....[89]....
        /*0618*/ 	.word	0x00009600
        /*061c*/ 	.word	0x00000009
        /*0620*/ 	.word	0x00000000
        /*0624*/ 	.short	0x010a
        /*0626*/ 	.byte	0x3f
	.zero		1


	//   ....[90]....
        /*0628*/ 	.word	0x00009650
        /*062c*/ 	.word	0x00000008
        /*0630*/ 	.word	0x00000000
        /*0634*/ 	.short	0x010a
        /*0636*/ 	.byte	0x3f
	.zero		1


	//   ....[91]....
        /*0638*/ 	.word	0x000096a0
        /*063c*/ 	.word	0x00000009
        /*0640*/ 	.word	0x00000000
        /*0644*/ 	.short	0x010a
        /*0646*/ 	.byte	0x3f
	.zero		1


	//   ....[92]....
        /*0648*/ 	.word	0x000096f0
        /*064c*/ 	.word	0x00000008
        /*0650*/ 	.word	0x00000000
        /*0654*/ 	.short	0x010a
        /*0656*/ 	.byte	0x3f
	.zero		1


	//   ....[93]....
        /*0658*/ 	.word	0x00009740
        /*065c*/ 	.word	0x00000009
        /*0660*/ 	.word	0x00000000
        /*0664*/ 	.short	0x010a
        /*0666*/ 	.byte	0x3f
	.zero		1


	//   ....[94]....
        /*0668*/ 	.word	0x00009790
        /*066c*/ 	.word	0x00000008
        /*0670*/ 	.word	0x00000000
        /*0674*/ 	.short	0x010a
        /*0676*/ 	.byte	0x3f
	.zero		1


	//   ....[95]....
        /*0678*/ 	.word	0x000097e0
        /*067c*/ 	.word	0x00000009
        /*0680*/ 	.word	0x00000000
        /*0684*/ 	.short	0x010a
        /*0686*/ 	.byte	0x3f
	.zero		1


	//   ....[96]....
        /*0688*/ 	.word	0x00009830
        /*068c*/ 	.word	0x00000008
        /*0690*/ 	.word	0x00000000
        /*0694*/ 	.short	0x010a
        /*0696*/ 	.byte	0x3f
	.zero		1


	//   ....[97]....
        /*0698*/ 	.word	0x00009880
        /*069c*/ 	.word	0x00000009
        /*06a0*/ 	.word	0x00000000
        /*06a4*/ 	.short	0x010a
        /*06a6*/ 	.byte	0x3f
	.zero		1


	//   ....[98]....
        /*06a8*/ 	.word	0x000098d0
        /*06ac*/ 	.word	0x00000008
        /*06b0*/ 	.word	0x00000000
        /*06b4*/ 	.short	0x010a
        /*06b6*/ 	.byte	0x3f
	.zero		1


	//   ....[99]....
        /*06b8*/ 	.word	0x00009920
        /*06bc*/ 	.word	0x0000000b
        /*06c0*/ 	.word	0x00000000
        /*06c4*/ 	.short	0x010a
        /*06c6*/ 	.byte	0x3f
	.zero		1


	//----- nvinfo : EIATTR_NUM_MBARRIERS
	.align		4
.L_35:
        /*06c8*/ 	.byte	0x03, 0x38
        /*06ca*/ 	.short	0x002e


	//----- nvinfo : EIATTR_EXIT_INSTR_OFFSETS
	.align		4
        /*06cc*/ 	.byte	0x04, 0x1c
        /*06ce*/ 	.short	(.L_37 - .L_36)


	//   ....[0]....
.L_36:
        /*06d0*/ 	.word	0x00000bc0


	//   ....[1]....
        /*06d4*/ 	.word	0x000013d0


	//   ....[2]....
        /*06d8*/ 	.word	0x00007110


	//   ....[3]....
        /*06dc*/ 	.word	0x00007670


	//   ....[4]....
        /*06e0*/ 	.word	0x000090e0


	//----- nvinfo : EIATTR_MAX_THREADS
	.align		4
.L_37:
        /*06e4*/ 	.byte	0x04, 0x05
        /*06e6*/ 	.short	(.L_39 - .L_38)
.L_38:
        /*06e8*/ 	.word	0x00000180
        /*06ec*/ 	.word	0x00000001
        /*06f0*/ 	.word	0x00000001


	//----- nvinfo : EIATTR_CRS_STACK_SIZE
	.align		4
.L_39:
        /*06f4*/ 	.byte	0x04, 0x1e
        /*06f6*/ 	.short	(.L_41 - .L_40)
.L_40:
        /*06f8*/ 	.word	0x00000000


	//----- nvinfo : EIATTR_CBANK_PARAM_SIZE
	.align		4
.L_41:
        /*06fc*/ 	.byte	0x03, 0x19
        /*06fe*/ 	.short	0x0470


	//----- nvinfo : EIATTR_PARAM_CBANK
	.align		4
        /*0700*/ 	.byte	0x04, 0x0a
        /*0702*/ 	.short	(.L_43 - .L_42)
	.align		4
.L_42:
        /*0704*/ 	.word	index@(.nv.constant0._ZN7cutlass13device_kernelINS_4gemm6kernel13GemmUniversalIN4cute5tupleIJiiiiEEENS1_10collective13CollectiveMmaINS1_34MainloopSm90TmaGmmaWarpSpecializedILi22ENS5_IJNS4_1CILi2EEENSA_ILi1EEESC_EEENS1_35KernelTmaWarpSpecializedCooperativeEEENS5_IJNSA_ILi128EEENSA_ILi192EEENSA_ILi32EEEEEEaNS5_IJlSC_lEEEaSK_NS4_8TiledMMAINS4_8MMA_AtomIJNS4_4SM904GMMA27MMA_64x192x32_S32S8S8_SS_TNEEEENS4_6LayoutISD_NS5_IJSC_NSA_ILi0EEESS_EEEEENS5_IJNS4_10UnderscoreESV_SV_EEEEENS4_13SM90_TMA_LOADENS4_14ComposedLayoutINS4_7SwizzleILi1ELi4ELi3EEENS4_18smem_ptr_flag_bitsILi8EEENSR_INS5_IJNSA_ILi8EEESI_EEENS5_IJSI_SC_EEEEEEEvNS4_8identityENS4_23SM90_TMA_LOAD_MULTICASTES18_vS19_EENS_8epilogue10collective6detail29Sm90TmaWarpSpecializedAdapterINS1D_15DefaultEpilogueIaSK_SK_NS1C_6thread17LinearCombinationIaLi1EiiLNS1H_9ScaleType4KindE0ELNS_15FloatRoundStyleE2EaEENS1_15EpilogueDefaultEEEEEvvEEEEvNT_6ParamsE)
        /*0708*/ 	.short	0x0210
        /*070a*/ 	.short	0x0470


	//----- nvinfo : EIATTR_SW_WAR
	.align		4
.L_43:
        /*070c*/ 	.byte	0x04, 0x36
        /*070e*/ 	.short	(.L_45 - .L_44)
.L_44:
        /*0710*/ 	.word	0x00000008
.L_45:


//--------------------- .nv.callgraph             --------------------------
	.section	.nv.callgraph,"",@"SHT_CUDA_CALLGRAPH"
	.align	4
	.sectionentsize	8
	.align		4
        /*0000*/ 	.word	0x00000000
	.align		4
        /*0004*/ 	.word	0xffffffff
	.align		4
        /*0008*/ 	.word	index@(_ZN7cutlass13device_kernelINS_4gemm6kernel13GemmUniversalIN4cute5tupleIJiiiiEEENS1_10collective13CollectiveMmaINS1_34MainloopSm90TmaGmmaWarpSpecializedILi22ENS5_IJNS4_1CILi2EEENSA_ILi1EEESC_EEENS1_35KernelTmaWarpSpecializedCooperativeEEENS5_IJNSA_ILi128EEENSA_ILi192EEENSA_ILi32EEEEEEaNS5_IJlSC_lEEEaSK_NS4_8TiledMMAINS4_8MMA_AtomIJNS4_4SM904GMMA27MMA_64x192x32_S32S8S8_SS_TNEEEENS4_6LayoutISD_NS5_IJSC_NSA_ILi0EEESS_EEEEENS5_IJNS4_10UnderscoreESV_SV_EEEEENS4_13SM90_TMA_LOADENS4_14ComposedLayoutINS4_7SwizzleILi1ELi4ELi3EEENS4_18smem_ptr_flag_bitsILi8EEENSR_INS5_IJNSA_ILi8EEESI_EEENS5_IJSI_SC_EEEEEEEvNS4_8identityENS4_23SM90_TMA_LOAD_MULTICASTES18_vS19_EENS_8epilogue10collective6detail29Sm90TmaWarpSpecializedAdapterINS1D_15DefaultEpilogueIaSK_SK_NS1C_6thread17LinearCombinationIaLi1EiiLNS1H_9ScaleType4KindE0ELNS_15FloatRoundStyleE2EaEENS1_15EpilogueDefaultEEEEEvvEEEEvNT_6ParamsE)
	.align		4
        /*000c*/ 	.word	index@(__assertfail)
	.align		4
        /*0010*/ 	.word	0x00000000
	.align		4
        /*0014*/ 	.word	0xfffffffe
	.align		4
        /*0018*/ 	.word	0x00000000
	.align		4
        /*001c*/ 	.word	0xfffffffd
	.align		4
        /*0020*/ 	.word	0x00000000
	.align		4
        /*0024*/ 	.word	0xfffffffc


//--------------------- .nv.constant4             --------------------------
	.section	.nv.constant4,"a",@progbits
	.align	8
	.align		8
.nv.constant4:
        /*0000*/ 	.dword	__assertfail
	.align		8
        /*0008*/ 	.dword	__unnamed_1
	.align		8
        /*0010*/ 	.dword	_ZN40_INTERNAL_89e248f4_4_k_cu_95d953d3_145034cuda3std3__45__cpo5beginE
	.align		8
        /*0018*/ 	.dword	_ZN40_INTERNAL_89e248f4_4_k_cu_95d953d3_145034cuda3std3__45__cpo3endE
	.align		8
        /*0020*/ 	.dword	_ZN40_INTERNAL_89e248f4_4_k_cu_95d953d3_145034cuda3std3__45__cpo6cbeginE
	.align		8
        /*0028*/ 	.dword	_ZN40_INTERNAL_89e248f4_4_k_cu_95d953d3_145034cuda3std3__45__cpo4cendE
	.align		8
        /*0030*/ 	.dword	_ZN40_INTERNAL_89e248f4_4_k_cu_95d953d3_145034cuda3std3__442_GLOBAL__N__89e248f4_4_k_cu_95d953d3_145036ignoreE
	.align		8
        /*0038*/ 	.dword	_ZN40_INTERNAL_89e248f4_4_k_cu_95d953d3_145034cuda3std3__419piecewise_constructE
	.align		8
        /*0040*/ 	.dword	_ZN40_INTERNAL_89e248f4_4_k_cu_95d953d3_145034cuda3std3__48in_placeE
	.align		8
        /*0048*/ 	.dword	_ZN40_INTERNAL_89e248f4_4_k_cu_95d953d3_145034cuda3std6ranges3__45__cpo4swapE
	.align		8
        /*0050*/ 	.dword	_ZN40_INTERNAL_89e248f4_4_k_cu_95d953d3_145034cuda3std6ranges3__45__cpo9iter_moveE
	.align		8
        /*0058*/ 	.dword	_ZN40_INTERNAL_89e248f4_4_k_cu_95d953d3_145034cute7productE
	.align		8
        /*0060*/ 	.dword	_ZN40_INTERNAL_89e248f4_4_k_cu_95d953d3_145034cute1_E
	.align		8
        /*0068*/ 	.dword	$str$22
	.align		8
        /*0070*/ 	.dword	$str$23


//--------------------- .text._ZN7cutlass13device_kernelINS_4gemm6kernel13GemmUniversalIN4cute5tupleIJiiiiEEENS1_10collective13CollectiveMmaINS1_34MainloopSm90TmaGmmaWarpSpecializedILi22ENS5_IJNS4_1CILi2EEENSA_ILi1EEESC_EEENS1_35KernelTmaWarpSpecializedCooperativeEEENS5_IJNSA_ILi128EEENSA_ILi192EEENSA_ILi32EEEEEEaNS5_IJlSC_lEEEaSK_NS4_8TiledMMAINS4_8MMA_AtomIJNS4_4SM904GMMA27MMA_64x192x32_S32S8S8_SS_TNEEEENS4_6LayoutISD_NS5_IJSC_NSA_ILi0EEESS_EEEEENS5_IJNS4_10UnderscoreESV_SV_EEEEENS4_13SM90_TMA_LOADENS4_14ComposedLayoutINS4_7SwizzleILi1ELi4ELi3EEENS4_18smem_ptr_flag_bitsILi8EEENSR_INS5_IJNSA_ILi8EEESI_EEENS5_IJSI_SC_EEEEEEEvNS4_8identityENS4_23SM90_TMA_LOAD_MULTICASTES18_vS19_EENS_8epilogue10collective6detail29Sm90TmaWarpSpecializedAdapterINS1D_15DefaultEpilogueIaSK_SK_NS1C_6thread17LinearCombinationIaLi1EiiLNS1H_9ScaleType4KindE0ELNS_15FloatRoundStyleE2EaEENS1_15EpilogueDefaultEEEEEvvEEEEvNT_6ParamsE --------------------------
	.section	.text._ZN7cutlass13device_kernelINS_4gemm6kernel13GemmUniversalIN4cute5tupleIJiiiiEEENS1_10collective13CollectiveMmaINS1_34MainloopSm90TmaGmmaWarpSpecializedILi22ENS5_IJNS4_1CILi2EEENSA_ILi1EEESC_EEENS1_35KernelTmaWarpSpecializedCooperativeEEENS5_IJNSA_ILi128EEENSA_ILi192EEENSA_ILi32EEEEEEaNS5_IJlSC_lEEEaSK_NS4_8TiledMMAINS4_8MMA_AtomIJNS4_4SM904GMMA27MMA_64x192x32_S32S8S8_SS_TNEEEENS4_6LayoutISD_NS5_IJSC_NSA_ILi0EEESS_EEEEENS5_IJNS4_10UnderscoreESV_SV_EEEEENS4_13SM90_TMA_LOADENS4_14ComposedLayoutINS4_7SwizzleILi1ELi4ELi3EEENS4_18smem_ptr_flag_bitsILi8EEENSR_INS5_IJNSA_ILi8EEESI_EEENS5_IJSI_SC_EEEEEEEvNS4_8identityENS4_23SM90_TMA_LOAD_MULTICASTES18_vS19_EENS_8epilogue10collective6detail29Sm90TmaWarpSpecializedAdapterINS1D_15DefaultEpilogueIaSK_SK_NS1C_6thread17LinearCombinationIaLi1EiiLNS1H_9ScaleType4KindE0ELNS_15FloatRoundStyleE2EaEENS1_15EpilogueDefaultEEEEEvvEEEEvNT_6ParamsE,"ax",@progbits
	.align	128
.text._ZN7cutlass13device_kernelINS_4gemm6kernel13GemmUniversalIN4cute5tupleIJiiiiEEENS1_10collective13CollectiveMmaINS1_34MainloopSm90TmaGmmaWarpSpecializedILi22ENS5_IJNS4_1CILi2EEENSA_ILi1EEESC_EEENS1_35KernelTmaWarpSpecializedCooperativeEEENS5_IJNSA_ILi128EEENSA_ILi192EEENSA_ILi32EEEEEEaNS5_IJlSC_lEEEaSK_NS4_8TiledMMAINS4_8MMA_AtomIJNS4_4SM904GMMA27MMA_64x192x32_S32S8S8_SS_TNEEEENS4_6LayoutISD_NS5_IJSC_NSA_ILi0EEESS_EEEEENS5_IJNS4_10UnderscoreESV_SV_EEEEENS4_13SM90_TMA_LOADENS4_14ComposedLayoutINS4_7SwizzleILi1ELi4ELi3EEENS4_18smem_ptr_flag_bitsILi8EEENSR_INS5_IJNSA_ILi8EEESI_EEENS5_IJSI_SC_EEEEEEEvNS4_8identityENS4_23SM90_TMA_LOAD_MULTICASTES18_vS19_EENS_8epilogue10collective6detail29Sm90TmaWarpSpecializedAdapterINS1D_15DefaultEpilogueIaSK_SK_NS1C_6thread17LinearCombinationIaLi1EiiLNS1H_9ScaleType4KindE0ELNS_15FloatRoundStyleE2EaEENS1_15EpilogueDefaultEEEEEvvEEEEvNT_6ParamsE:
        .type           _ZN7cutlass13device_kernelINS_4gemm6kernel13GemmUniversalIN4cute5tupleIJiiiiEEENS1_10collective13CollectiveMmaINS1_34MainloopSm90TmaGmmaWarpSpecializedILi22ENS5_IJNS4_1CILi2EEENSA_ILi1EEESC_EEENS1_35KernelTmaWarpSpecializedCooperativeEEENS5_IJNSA_ILi128EEENSA_ILi192EEENSA_ILi32EEEEEEaNS5_IJlSC_lEEEaSK_NS4_8TiledMMAINS4_8MMA_AtomIJNS4_4SM904GMMA27MMA_64x192x32_S32S8S8_SS_TNEEEENS4_6LayoutISD_NS5_IJSC_NSA_ILi0EEESS_EEEEENS5_IJNS4_10UnderscoreESV_SV_EEEEENS4_13SM90_TMA_LOADENS4_14ComposedLayoutINS4_7SwizzleILi1ELi4ELi3EEENS4_18smem_ptr_flag_bitsILi8EEENSR_INS5_IJNSA_ILi8EEESI_EEENS5_IJSI_SC_EEEEEEEvNS4_8identityENS4_23SM90_TMA_LOAD_MULTICASTES18_vS19_EENS_8epilogue10collective6detail29Sm90TmaWarpSpecializedAdapterINS1D_15DefaultEpilogueIaSK_SK_NS1C_6thread17LinearCombinationIaLi1EiiLNS1H_9ScaleType4KindE0ELNS_15FloatRoundStyleE2EaEENS1_15EpilogueDefaultEEEEEvvEEEEvNT_6ParamsE,@function
        .size           _ZN7cutlass13device_kernelINS_4gemm6kernel13GemmUniversalIN4cute5tupleIJiiiiEEENS1_10collective13CollectiveMmaINS1_34MainloopSm90TmaGmmaWarpSpecializedILi22ENS5_IJNS4_1CILi2EEENSA_ILi1EEESC_EEENS1_35KernelTmaWarpSpecializedCooperativeEEENS5_IJNSA_ILi128EEENSA_ILi192EEENSA_ILi32EEEEEEaNS5_IJlSC_lEEEaSK_NS4_8TiledMMAINS4_8MMA_AtomIJNS4_4SM904GMMA27MMA_64x192x32_S32S8S8_SS_TNEEEENS4_6LayoutISD_NS5_IJSC_NSA_ILi0EEESS_EEEEENS5_IJNS4_10UnderscoreESV_SV_EEEEENS4_13SM90_TMA_LOADENS4_14ComposedLayoutINS4_7SwizzleILi1ELi4ELi3EEENS4_18smem_ptr_flag_bitsILi8EEENSR_INS5_IJNSA_ILi8EEESI_EEENS5_IJSI_SC_EEEEEEEvNS4_8identityENS4_23SM90_TMA_LOAD_MULTICASTES18_vS19_EENS_8epilogue10collective6detail29Sm90TmaWarpSpecializedAdapterINS1D_15DefaultEpilogueIaSK_SK_NS1C_6thread17LinearCombinationIaLi1EiiLNS1H_9ScaleType4KindE0ELNS_15FloatRoundStyleE2EaEENS1_15EpilogueDefaultEEEEEvvEEEEvNT_6ParamsE,(.L_x_304 - _ZN7cutlass13device_kernelINS_4gemm6kernel13GemmUniversalIN4cute5tupleIJiiiiEEENS1_10collective13CollectiveMmaINS1_34MainloopSm90TmaGmmaWarpSpecializedILi22ENS5_IJNS4_1CILi2EEENSA_ILi1EEESC_EEENS1_35KernelTmaWarpSpecializedCooperativeEEENS5_IJNSA_ILi128EEENSA_ILi192EEENSA_ILi32EEEEEEaNS5_IJlSC_lEEEaSK_NS4_8TiledMMAINS4_8MMA_AtomIJNS4_4SM904GMMA27MMA_64x192x32_S32S8S8_SS_TNEEEENS4_6LayoutISD_NS5_IJSC_NSA_ILi0EEESS_EEEEENS5_IJNS4_10UnderscoreESV_SV_EEEEENS4_13SM90_TMA_LOADENS4_14ComposedLayoutINS4_7SwizzleILi1ELi4ELi3EEENS4_18smem_ptr_flag_bitsILi8EEENSR_INS5_IJNSA_ILi8EEESI_EEENS5_IJSI_SC_EEEEEEEvNS4_8identityENS4_23SM90_TMA_LOAD_MULTICASTES18_vS19_EENS_8epilogue10collective6detail29Sm90TmaWarpSpecializedAdapterINS1D_15DefaultEpilogueIaSK_SK_NS1C_6thread17LinearCombinationIaLi1EiiLNS1H_9ScaleType4KindE0ELNS_15FloatRoundStyleE2EaEENS1_15EpilogueDefaultEEEEEvvEEEEvNT_6ParamsE)
        .other          _ZN7cutlass13device_kernelINS_4gemm6kernel13GemmUniversalIN4cute5tupleIJiiiiEEENS1_10collective13CollectiveMmaINS1_34MainloopSm90TmaGmmaWarpSpecializedILi22ENS5_IJNS4_1CILi2EEENSA_ILi1EEESC_EEENS1_35KernelTmaWarpSpecializedCooperativeEEENS5_IJNSA_ILi128EEENSA_ILi192EEENSA_ILi32EEEEEEaNS5_IJlSC_lEEEaSK_NS4_8TiledMMAINS4_8MMA_AtomIJNS4_4SM904GMMA27MMA_64x192x32_S32S8S8_SS_TNEEEENS4_6LayoutISD_NS5_IJSC_NSA_ILi0EEESS_EEEEENS5_IJNS4_10UnderscoreESV_SV_EEEEENS4_13SM90_TMA_LOADENS4_14ComposedLayoutINS4_7SwizzleILi1ELi4ELi3EEENS4_18smem_ptr_flag_bitsILi8EEENSR_INS5_IJNSA_ILi8EEESI_EEENS5_IJSI_SC_EEEEEEEvNS4_8identityENS4_23SM90_TMA_LOAD_MULTICASTES18_vS19_EENS_8epilogue10collective6detail29Sm90TmaWarpSpecializedAdapterINS1D_15DefaultEpilogueIaSK_SK_NS1C_6thread17LinearCombinationIaLi1EiiLNS1H_9ScaleType4KindE0ELNS_15FloatRoundStyleE2EaEENS1_15EpilogueDefaultEEEEEvvEEEEvNT_6ParamsE,@"STO_CUDA_ENTRY STV_DEFAULT"
_ZN7cutlass13device_kernelINS_4gemm6kernel13GemmUniversalIN4cute5tupleIJiiiiEEENS1_10collective13CollectiveMmaINS1_34MainloopSm90TmaGmmaWarpSpecializedILi22ENS5_IJNS4_1CILi2EEENSA_ILi1EEESC_EEENS1_35KernelTmaWarpSpecializedCooperativeEEENS5_IJNSA_ILi128EEENSA_ILi192EEENSA_ILi32EEEEEEaNS5_IJlSC_lEEEaSK_NS4_8TiledMMAINS4_8MMA_AtomIJNS4_4SM904GMMA27MMA_64x192x32_S32S8S8_SS_TNEEEENS4_6LayoutISD_NS5_IJSC_NSA_ILi0EEESS_EEEEENS5_IJNS4_10UnderscoreESV_SV_EEEEENS4_13SM90_TMA_LOADENS4_14ComposedLayoutINS4_7SwizzleILi1ELi4ELi3EEENS4_18smem_ptr_flag_bitsILi8EEENSR_INS5_IJNSA_ILi8EEESI_EEENS5_IJSI_SC_EEEEEEEvNS4_8identityENS4_23SM90_TMA_LOAD_MULTICASTES18_vS19_EENS_8epilogue10collective6detail29Sm90TmaWarpSpecializedAdapterINS1D_15DefaultEpilogueIaSK_SK_NS1C_6thread17LinearCombinationIaLi1EiiLNS1H_9ScaleType4KindE0ELNS_15FloatRoundStyleE2EaEENS1_15EpilogueDefaultEEEEEvvEEEEvNT_6ParamsE:
[----:B------:R-:W0:Y:S01]  /*0000*/  LDC R1, c[0x0][0x28] ;  /* 0x00000a00ff017b82 */ /* 0x000e220000000800 */
[----:B------:R-:W1:Y:S01]  /*0010*/  S2R R18, SR_TID.X ;  /* 0x0000000000127919 */ /* 0x000e620000002100 */
[----:B------:R-:W-:Y:S01]  /*0020*/  ELECT P0, URZ, PT ;  /* 0x00000000003f782f */ /* 0x000fe20003800000 */
[----:B------:R-:W-:Y:S01]  /*0030*/  BSSY B0, `(.L_x_0) ;  /* 0x000000f000007945 */ /* 0x000fe20003800000 */
[--C-:B-1----:R-:W-:Y:S02]  /*0040*/  SHF.R.U32.HI R0, RZ, 0x5, R18.reuse ;  /* 0x00000005ff007819 */ /* 0x102fe40000011612 */
[----:B------:R-:W-:-:S03]  /*0050*/  SHF.R.U32.HI R3, RZ, 0x7, R18 ;  /* 0x00000007ff037819 */ /* 0x000fc60000011612 */
[----:B------:R-:W1:Y:S04]  /*0060*/  SHFL.IDX PT, R2, R0, RZ, 0x1f ;  /* 0x00001fff00027589 */ /* 0x000e6800000e0000 */
[----:B------:R2:W3:Y:S01]  /*0070*/  SHFL.IDX PT, R5, R3, RZ, 0x1f ;  /* 0x00001fff03057589 */ /* 0x0004e200000e0000 */
[----:B-1----:R-:W-:-:S13]  /*0080*/  ISETP.NE.OR P0, PT, R2, RZ, !P0 ;  /* 0x000000ff0200720c */ /* 0x002fda0004705670 */
[----:B0-23--:R-:W-:Y:S05]  /*0090*/  @P0 BRA `(.L_x_1) ;  /* 0x0000000000200947 */ /* 0x00dfea0003800000 */
[----:B------:R-:W-:Y:S02]  /*00a0*/  ULDC.64 UR4, c[0x0][0x198] ;  /* 0x0000660000047ab9 */ /* 0x000fe40000000a00 */
[----:B------:R-:W-:Y:S02]  /*00b0*/  UIADD3 UR6, UP0, UR4, 0xf0, URZ ;  /* 0x000000f004067890 */ /* 0x000fe4000ff1e03f */
[----:B------:R-:W-:Y:S02]  /*00c0*/  UIADD3 UR4, UP1, UR4, 0x1f0, URZ ;  /* 0x000001f004047890 */ /* 0x000fe4000ff3e03f */
[----:B------:R-:W-:Y:S02]  /*00d0*/  UIADD3.X UR7, URZ, UR5, URZ, UP0, !UPT ;  /* 0x000000053f077290 */ /* 0x000fe400087fe43f */
[----:B------:R-:W-:-:S07]  /*00e0*/  UIADD3.X UR5, URZ, UR5, URZ, UP1, !UPT ;  /* 0x000000053f057290 */ /* 0x000fce0008ffe43f */
[----:B------:R0:W-:Y:S02]  /*00f0*/  UTMACCTL.PF [UR6] ;  /* 0x00000000060079b9 */ /* 0x0001e40008040000 */
[----:B------:R0:W-:Y:S02]  /*0100*/  UTMACCTL.PF [UR4] ;  /* 0x00000000040079b9 */ /* 0x0001e40008040000 */
[----:B0-----:R-:W-:Y:S01]  /*0110*/  NOP ;  /* 0x0000000000007918 */ /* 0x001fe20000000000 */
.L_x_1:
[----:B------:R-:W-:Y:S05]  /*0120*/  BSYNC B0 ;  /* 0x0000000000007941 */ /* 0x000fea0003800000 */
.L_x_0:
[----:B------:R-:W0:Y:S02]  /*0130*/  SHFL.IDX PT, R3, R0, RZ, 0x1f ;  /* 0x00001fff00037589 */ /* 0x000e2400000e0000 */
[----:B0-----:R-:W-:-:S13]  /*0140*/  ISETP.NE.AND P0, PT, R3, RZ, PT ;  /* 0x000000ff0300720c */ /* 0x001fda0003f05270 */
[----:B------:R-:W-:Y:S05]  /*0150*/  @P0 BRA `(.L_x_2) ;  /* 0x0000000000f40947 */ /* 0x000fea0003800000 */
[----:B------:R-:W-:Y:S01]  /*0160*/  ELECT P0, URZ, PT ;  /* 0x00000000003f782f */ /* 0x000fe20003800000 */
[----:B------:R-:W-:-:S12]  /*0170*/  BSSY B0, `(.L_x_2) ;  /* 0x000003b000007945 */ /* 0x000fd80003800000 */
[----:B------:R-:W-:Y:S05]  /*0180*/  @!P0 BRA `(.L_x_3) ;  /* 0x0000000000e48947 */ /* 0x000fea0003800000 */
[----:B------:R-:W0:Y:S01]  /*0190*/  S2UR UR8, SR_CgaCtaId ;  /* 0x00000000000879c3 */ /* 0x000e220000008800 */
[----:B------:R-:W-:Y:S01]  /*01a0*/  UMOV UR4, 0x400 ;  /* 0x0000040000047882 */ /* 0x000fe20000000000 */
[----:B------:R-:W-:Y:S01]  /*01b0*/  UMOV UR5, 0x1 ;  /* 0x0000000100057882 */ /* 0x000fe20000000000 */
[----:B------:R-:W-:Y:S02]  /*01c0*/  UMOV UR6, 0x4 ;  /* 0x0000000400067882 */ /* 0x000fe40000000000 */
[----:B------:R-:W-:-:S04]  /*01d0*/  UIADD3 UR6, -UR6, 0x100000, URZ ;  /* 0x0010000006067890 */ /* 0x000fc8000fffe13f */
[----:B------:R-:W-:Y:S02]  /*01e0*/  USHF.L.U32 UR7, UR6, 0xb, URZ ;  /* 0x0000000b06077899 */ /* 0x000fe4000800063f */
[----:B------:R-:W-:Y:S02]  /*01f0*/  USHF.L.U32 UR6, UR6, 0x1, URZ ;  /* 0x0000000106067899 */ /* 0x000fe4000800063f */
[----:B0-----:R-:W-:Y:S02]  /*0200*/  ULEA UR8, UR8, UR4, 0x18 ;  /* 0x0000000408087291 */ /* 0x001fe4000f8ec03f */
[----:B------:R-:W-:-:S04]  /*0210*/  UIADD3 UR4, -UR5, 0x100000, URZ ;  /* 0x0010000005047890 */ /* 0x000fc8000fffe13f */
[----:B------:R-:W-:Y:S02]  /*0220*/  USHF.L.U32 UR5, UR4, 0xb, URZ ;  /* 0x0000000b04057899 */ /* 0x000fe4000800063f */
[----:B------:R-:W-:Y:S01]  /*0230*/  USHF.L.U32 UR4, UR4, 0x1, URZ ;  /* 0x0000000104047899 */ /* 0x000fe2000800063f */
[----:B------:R-:W0:Y:S11]  /*0240*/  FENCE.VIEW.ASYNC.S ;  /* 0x00000000000073c6 */ /* 0x000e360000000000 */
[----:B0-----:R0:W1:Y:S01]  /*0250*/  SYNCS.EXCH.64 URZ, [UR8], UR4 ;  /* 0x00000004083f75b2 */ /* 0x0010620008000100 */
[----:B------:R0:W2:Y:S01]  /*0260*/  SYNCS.EXCH.64 URZ, [UR8+0xb0], UR6 ;  /* 0x0000b006083f75b2 */ /* 0x0000a20008000100 */
[----:B------:R0:W3:Y:S01]  /*0270*/  SYNCS.EXCH.64 URZ, [UR8+0x8], UR4 ;  /* 0x00000804083f75b2 */ /* 0x0000e20008000100 */
[----:B------:R0:W4:Y:S01]  /*0280*/  SYNCS.EXCH.64 URZ, [UR8+0xb8], UR6 ;  /* 0x0000b806083f75b2 */ /* 0x0001220008000100 */
[----:B------:R0:W0:Y:S01]  /*0290*/  SYNCS.EXCH.64 URZ, [UR8+0x10], UR4 ;  /* 0x00001004083f75b2 */ /* 0x0000220008000100 */
        /* <DEDUP_REMOVED lines=39> */
[----:B-1234-:R-:W-:Y:S01]  /*0510*/  NOP ;  /* 0x0000000000007918 */ /* 0x01efe20000000000 */
.L_x_3:
[----:B0-----:R-:W-:Y:S05]  /*0520*/  BSYNC B0 ;  /* 0x0000000000007941 */ /* 0x001fea0003800000 */
.L_x_2:
[----:B------:R-:W-:Y:S01]  /*0530*/  SHF.R.S32.HI R7, RZ, 0x1f, R18 ;  /* 0x0000001fff077819 */ /* 0x000fe20000011412 */
[----:B------:R-:W0:Y:S01]  /*0540*/  SHFL.IDX PT, R0, R0, RZ, 0x1f ;  /* 0x00001fff00007589 */ /* 0x000e2200000e0000 */
[----:B------:R-:W1:Y:S01]  /*0550*/  S2UR UR8, SR_CTAID.X ;  /* 0x00000000000879c3 */ /* 0x000e620000002500 */
[----:B------:R-:W-:Y:S02]  /*0560*/  ELECT P0, URZ, PT ;  /* 0x00000000003f782f */ /* 0x000fe40003800000 */
[----:B------:R-:W-:Y:S01]  /*0570*/  LEA.HI R7, R7, R18, RZ, 0x7 ;  /* 0x0000001207077211 */ /* 0x000fe200078f38ff */
[----:B------:R-:W2:Y:S01]  /*0580*/  S2R R4, SR_CTAID.Y ;  /* 0x0000000000047919 */ /* 0x000ea20000002600 */
[----:B------:R-:W-:Y:S01]  /*0590*/  SHF.R.S32.HI R8, RZ, 0x1f, R3 ;  /* 0x0000001fff087819 */ /* 0x000fe20000011403 */
[----:B------:R-:W-:Y:S01]  /*05a0*/  ULDC UR4, c[0x0][0x150] ;  /* 0x0000540000047ab9 */ /* 0x000fe20000000800 */
[----:B------:R-:W-:Y:S01]  /*05b0*/  LOP3.LUT R7, R7, 0xffffff80, RZ, 0xc0, !PT ;  /* 0xffffff8007077812 */ /* 0x000fe200078ec0ff */
[----:B------:R-:W-:Y:S01]  /*05c0*/  NOP ;  /* 0x0000000000007918 */ /* 0x000fe20000000000 */
[----:B------:R-:W-:Y:S01]  /*05d0*/  LEA.HI R8, R8, R3, RZ, 0x2 ;  /* 0x0000000308087211 */ /* 0x000fe200078f10ff */
[----:B------:R-:W3:Y:S01]  /*05e0*/  LDC R10, c[0x0][0x144] ;  /* 0x00005100ff0a7b82 */ /* 0x000ee20000000800 */
[----:B------:R-:W-:Y:S01]  /*05f0*/  NOP ;  /* 0x0000000000007918 */ /* 0x000fe20000000000 */
[----:B------:R-:W-:Y:S01]  /*0600*/  IMAD.IADD R6, R18, 0x1, -R7 ;  /* 0x0000000112067824 */ /* 0x000fe200078e0a07 */
[----:B------:R-:W-:Y:S01]  /*0610*/  LOP3.LUT R8, R8, 0x3ffffffc, RZ, 0xc0, !PT ;  /* 0x3ffffffc08087812 */ /* 0x000fe200078ec0ff */
[----:B------:R-:W-:Y:S01]  /*0620*/  IMAD.MOV.U32 R23, RZ, RZ, 0x1 ;  /* 0x00000001ff177424 */ /* 0x000fe200078e00ff */
[----:B------:R-:W-:-:S02]  /*0630*/  ISETP.NE.AND P3, PT, R5, RZ, PT ;  /* 0x000000ff0500720c */ /* 0x000fc40003f65270 */
[----:B------:R-:W-:Y:S01]  /*0640*/  SHF.R.S32.HI R7, RZ, 0x1f, R6 ;  /* 0x0000001fff077819 */ /* 0x000fe20000011406 */
[----:B------:R-:W-:Y:S01]  /*0650*/  IMAD.IADD R8, R3, 0x1, -R8 ;  /* 0x0000000103087824 */ /* 0x000fe200078e0a08 */
[----:B------:R-:W4:Y:S02]  /*0660*/  LDC R13, c[0x0][0x140] ;  /* 0x00005000ff0d7b82 */ /* 0x000f240000000800 */
[----:B------:R-:W-:Y:S02]  /*0670*/  LEA.HI R7, R7, R6, RZ, 0x3 ;  /* 0x0000000607077211 */ /* 0x000fe400078f18ff */
[----:B0-----:R-:W-:Y:S02]  /*0680*/  ISETP.NE.OR P0, PT, R0, RZ, !P0 ;  /* 0x000000ff0000720c */ /* 0x001fe40004705670 */
[--C-:B------:R-:W-:Y:S02]  /*0690*/  SHF.R.S32.HI R0, RZ, 0x3, R7.reuse ;  /* 0x00000003ff007819 */ /* 0x100fe40000011407 */
[----:B------:R-:W-:-:S02]  /*06a0*/  SHF.R.S32.HI R7, RZ, 0x1f, R7 ;  /* 0x0000001fff077819 */ /* 0x000fc40000011407 */
[----:B-1----:R-:W-:Y:S02]  /*06b0*/  I2FP.F32.U32 R9, UR8 ;  /* 0x0000000800097c45 */ /* 0x002fe40008201000 */
[----:B------:R-:W-:-:S03]  /*06c0*/  LEA.HI R7, R7, R0, RZ, 0x2 ;  /* 0x0000000007077211 */ /* 0x000fc600078f10ff */
[----:B------:R-:W-:Y:S01]  /*06d0*/  FMUL R9, R9, UR4 ;  /* 0x0000000409097c20 */ /* 0x000fe20008400000 */
[----:B------:R-:W-:Y:S01]  /*06e0*/  LOP3.LUT R7, R7, 0xfffffffc, RZ, 0xc0, !PT ;  /* 0xfffffffc07077812 */ /* 0x000fe200078ec0ff */
[----:B------:R-:W-:Y:S01]  /*06f0*/  VOTEU.ALL UP0, P0 ;  /* 0x00000000003f7886 */ /* 0x000fe20000000000 */
[----:B--2---:R-:W-:Y:S01]  /*0700*/  I2FP.F32.U32 R3, R4 ;  /* 0x0000000400037245 */ /* 0x004fe20000201000 */
[----:B------:R-:W-:Y:S01]  /*0710*/  ULDC UR4, c[0x0][0x154] ;  /* 0x0000550000047ab9 */ /* 0x000fe20000000800 */
[----:B------:R-:W-:Y:S01]  /*0720*/  VOTEU.ALL UP1, P0 ;  /* 0x00000000003f7886 */ /* 0x000fe20000020000 */
[----:B------:R-:W0:Y:S01]  /*0730*/  F2I.U32.TRUNC.NTZ R9, R9 ;  /* 0x0000000900097305 */ /* 0x000e22000020f000 */
[----:B------:R-:W-:Y:S01]  /*0740*/  IMAD.IADD R7, R0, 0x1, -R7 ;  /* 0x0000000100077824 */ /* 0x000fe200078e0a07 */
[----:B------:R-:W1:Y:S01]  /*0750*/  @!UP0 S2UR UR7, SR_CgaCtaId ;  /* 0x00000000000789c3 */ /* 0x000e620000008800 */
[----:B------:R-:W-:Y:S01]  /*0760*/  FMUL R12, R3, UR4 ;  /* 0x00000004030c7c20 */ /* 0x000fe20008400000 */
[----:B------:R-:W-:Y:S01]  /*0770*/  UMOV UR4, 0x20 ;  /* 0x0000002000047882 */ /* 0x000fe20000000000 */
[----:B------:R-:W-:Y:S01]  /*0780*/  IMAD R8, R8, 0x4, R7 ;  /* 0x0000000408087824 */ /* 0x000fe200078e0207 */
[----:B------:R-:W-:Y:S01]  /*0790*/  @!UP0 UMOV UR6, 0x400 ;  /* 0x0000040000068882 */ /* 0x000fe20000000000 */
[----:B------:R-:W-:-:S04]  /*07a0*/  @!UP0 UIADD3 UR4, -UR4, 0x100000, URZ ;  /* 0x0010000004048890 */ /* 0x000fc8000fffe13f */
[----:B------:R-:W-:Y:S02]  /*07b0*/  @!UP0 USHF.L.U32 UR5, UR4, 0xb, URZ ;  /* 0x0000000b04058899 */ /* 0x000fe4000800063f */
[----:B------:R-:W-:Y:S01]  /*07c0*/  @!UP0 USHF.L.U32 UR4, UR4, 0x1, URZ ;  /* 0x0000000104048899 */ /* 0x000fe2000800063f */
[----:B----4-:R-:W-:Y:S01]  /*07d0*/  ISETP.EQ.U32.AND P2, PT, R13, 0x1, PT ;  /* 0x000000010d00780c */ /* 0x010fe20003f42070 */
[----:B------:R-:W2:Y:S01]  /*07e0*/  F2I.U32.TRUNC.NTZ R12, R12 ;  /* 0x0000000c000c7305 */ /* 0x000ea2000020f000 */
[----:B------:R-:W-:Y:S01]  /*07f0*/  LEA.HI R0, R8, R8, RZ, 0x1 ;  /* 0x0000000808007211 */ /* 0x000fe200078f08ff */
[----:B------:R-:W4:Y:S03]  /*0800*/  LDC R7, c[0x0][0x148] ;  /* 0x00005200ff077b82 */ /* 0x000f260000000800 */
[----:B------:R-:W-:Y:S01]  /*0810*/  LOP3.LUT R11, R0, 0xfffffffe, RZ, 0xc0, !PT ;  /* 0xfffffffe000b7812 */ /* 0x000fe200078ec0ff */
[----:B0-----:R-:W-:Y:S01]  /*0820*/  IMAD.MOV R15, RZ, RZ, -R9 ;  /* 0x000000ffff0f7224 */ /* 0x001fe200078e0a09 */
[----:B------:R-:W-:-:S03]  /*0830*/  SHF.R.S32.HI R9, RZ, 0x1f, R2 ;  /* 0x0000001fff097819 */ /* 0x000fc60000011402 */
[----:B---3--:R-:W-:Y:S01]  /*0840*/  IMAD R3, R10, R15, UR8 ;  /* 0x000000080a037e24 */ /* 0x008fe2000f8e020f */
[----:B------:R-:W-:Y:S01]  /*0850*/  LEA.HI R9, R9, R2, RZ, 0x2 ;  /* 0x0000000209097211 */ /* 0x000fe200078f10ff */
[C---:B------:R-:W-:Y:S02]  /*0860*/  IMAD.IADD R0, R8.reuse, 0x1, -R11 ;  /* 0x0000000108007824 */ /* 0x040fe400078e0a0b */
[----:B------:R-:W-:Y:S01]  /*0870*/  IMAD.SHL.U32 R11, R8, 0x4, RZ ;  /* 0x00000004080b7824 */ /* 0x000fe200078e00ff */
[----:B------:R-:W-:Y:S01]  /*0880*/  LOP3.LUT R9, R9, 0xfffffffc, RZ, 0xc0, !PT ;  /* 0xfffffffc09097812 */ /* 0x000fe200078ec0ff */
[----:B--2---:R-:W-:Y:S01]  /*0890*/  IMAD.MOV R24, RZ, RZ, -R12 ;  /* 0x000000ffff187224 */ /* 0x004fe200078e0a0c */
[----:B------:R-:W-:Y:S01]  /*08a0*/  ISETP.NE.AND P4, PT, R0, R3, PT ;  /* 0x000000030000720c */ /* 0x000fe20003f85270 */
[----:B-1----:R-:W-:Y:S01]  /*08b0*/  @!UP0 ULEA UR6, UR7, UR6, 0x18 ;  /* 0x0000000607068291 */ /* 0x002fe2000f8ec03f */
[----:B------:R-:W-:Y:S01]  /*08c0*/  LOP3.LUT R22, R8, 0xc, R11, 0x78, !PT ;  /* 0x0000000c08167812 */ /* 0x000fe200078e780b */
[----:B------:R-:W-:Y:S01]  /*08d0*/  IMAD.IADD R0, R2, 0x1, -R9 ;  /* 0x0000000102007824 */ /* 0x000fe200078e0a09 */
[----:B------:R-:W-:Y:S01]  /*08e0*/  VOTEU.ALL UP0, P0 ;  /* 0x00000000003f7886 */ /* 0x000fe20000000000 */
[----:B------:R-:W-:Y:S01]  /*08f0*/  LOP3.LUT P0, RZ, R6, 0x7, RZ, 0xc0, !PT ;  /* 0x0000000706ff7812 */ /* 0x000fe2000780c0ff */
[----:B------:R-:W-:-:S02]  /*0900*/  VIADD R6, R5, 0xffffffff ;  /* 0xffffffff05067836 */ /* 0x000fc40000000000 */
[----:B------:R-:W-:Y:S01]  /*0910*/  ISETP.NE.AND P1, PT, R0, 0x3, PT ;  /* 0x000000030000780c */ /* 0x000fe20003f25270 */
[----:B----4-:R-:W-:Y:S01]  /*0920*/  IMAD R9, R7, R24, R4 ;  /* 0x0000001807097224 */ /* 0x010fe200078e0204 */
[----:B------:R-:W-:Y:S02]  /*0930*/  ISETP.LT.U32.AND P0, PT, R22, 0x2, !P0 ;  /* 0x000000021600780c */ /* 0x000fe40004701070 */
[----:B------:R-:W-:Y:S01]  /*0940*/  ISETP.EQ.OR P1, PT, R0, RZ, !P1 ;  /* 0x000000ff0000720c */ /* 0x000fe20004f22670 */
[----:B------:R-:W0:Y:S02]  /*0950*/  FENCE.VIEW.ASYNC.S ;  /* 0x00000000000073c6 */ /* 0x000e240000000000 */
[----:B0-----:R0:W1:Y:S01]  /*0960*/  @!UP0 SYNCS.EXCH.64 URZ, [UR6+0x170], UR4 ;  /* 0x00017004063f85b2 */ /* 0x0010620008000100 */
[----:B------:R-:W-:Y:S02]  /*0970*/  @P4 LEA.HI R2, R22, R22, RZ, 0x1 ;  /* 0x0000001616024211 */ /* 0x000fe400078f08ff */
[----:B------:R-:W-:-:S02]  /*0980*/  ISETP.EQ.AND P1, PT, R5, RZ, P1 ;  /* 0x000000ff0500720c */ /* 0x000fc40000f22270 */
[----:B------:R-:W-:Y:S02]  /*0990*/  @P4 SHF.R.S32.HI R2, RZ, 0x1, R2 ;  /* 0x00000001ff024819 */ /* 0x000fe40000011402 */
[----:B------:R-:W-:Y:S02]  /*09a0*/  ISETP.GE.U32.AND P6, PT, R6, 0x2, PT ;  /* 0x000000020600780c */ /* 0x000fe40003fc6070 */
[----:B------:R-:W-:Y:S02]  /*09b0*/  @P4 ISETP.NE.AND P5, PT, R2, R9, PT ;  /* 0x000000090200420c */ /* 0x000fe40003fa5270 */
[----:B------:R-:W-:Y:S02]  /*09c0*/  SEL R2, RZ, 0x1, !P0 ;  /* 0x00000001ff027807 */ /* 0x000fe40004000000 */
[----:B------:R-:W-:Y:S02]  /*09d0*/  @P4 SEL R23, RZ, 0x1, P5 ;  /* 0x00000001ff174807 */ /* 0x000fe40002800000 */
[----:B------:R-:W-:Y:S01]  /*09e0*/  SEL R19, RZ, 0x1, !P1 ;  /* 0x00000001ff137807 */ /* 0x000fe20004800000 */
[----:B------:R0:W2:Y:S01]  /*09f0*/  @!UP1 SYNCS.EXCH.64 URZ, [UR6+0x178], UR4 ;  /* 0x00017804063f95b2 */ /* 0x0000a20008000100 */
[----:B------:R-:W-:Y:S01]  /*0a00*/  LOP3.LUT R23, R23, R2, RZ, 0xc0, !PT ;  /* 0x0000000217177212 */ /* 0x000fe200078ec0ff */
[----:B------:R-:W-:Y:S01]  /*0a10*/  NOP ;  /* 0x0000000000007918 */ /* 0x000fe20000000000 */
[----:B------:R-:W-:Y:S01]  /*0a20*/  SEL R19, R19, 0x2, P6 ;  /* 0x0000000213137807 */ /* 0x000fe20003000000 */
[----:B------:R-:W-:Y:S06]  /*0a30*/  @!P2 BRA `(.L_x_4) ;  /* 0x000000000008a947 */ /* 0x000fec0003800000 */
[----:B-12---:R-:W-:Y:S01]  /*0a40*/  UCGABAR_ARV ;  /* 0x00000000000079c7 */ /* 0x006fe20008000000 */
[----:B------:R-:W-:Y:S05]  /*0a50*/  BRA `(.L_x_5) ;  /* 0x0000000000047947 */ /* 0x000fea0003800000 */
.L_x_4:
[----:B-12---:R-:W-:Y:S01]  /*0a60*/  NOP ;  /* 0x0000000000007918 */ /* 0x006fe20000000000 */
.L_x_5:
[----:B------:R-:W1:Y:S01]  /*0a70*/  LDC R2, c[0x0][0x65c] ;  /* 0x00019700ff027b82 */ /* 0x000e620000000800 */
[----:B------:R-:W-:Y:S02]  /*0a80*/  IMAD.U32 R8, RZ, RZ, UR8 ;  /* 0x00000008ff087e24 */ /* 0x000fe4000f8e00ff */
[----:B------:R-:W-:Y:S01]  /*0a90*/  IMAD.MOV.U32 R9, RZ, RZ, RZ ;  /* 0x000000ffff097224 */ /* 0x000fe200078e00ff */
[----:B-1----:R-:W-:-:S04]  /*0aa0*/  ISETP.NE.AND P1, PT, R2, 0x1, PT ;  /* 0x000000010200780c */ /* 0x002fc80003f25270 */
[----:B------:R-:W-:-:S09]  /*0ab0*/  P2R R5, PR, RZ, 0x2 ;  /* 0x00000002ff057803 */ /* 0x000fd20000000000 */
[----:B------:R-:W1:Y:S01]  /*0ac0*/  @P1 LDC R17, c[0x0][0x10] ;  /* 0x00000400ff111b82 */ /* 0x000e620000000800 */
[----:B------:R-:W-:Y:S02]  /*0ad0*/  @P1 IMAD.MOV.U32 R5, RZ, RZ, RZ ;  /* 0x000000ffff051224 */ /* 0x000fe400078e00ff */
[----:B------:R-:W-:-:S05]  /*0ae0*/  @P1 IMAD.MOV.U32 R13, RZ, RZ, RZ ;  /* 0x000000ffff0d1224 */ /* 0x000fca00078e00ff */
[----:B------:R-:W2:Y:S01]  /*0af0*/  @!P1 LDC R11, c[0x0][0xc] ;  /* 0x00000300ff0b9b82 */ /* 0x000ea20000000800 */
[----:B-1----:R-:W-:-:S04]  /*0b00*/  @P1 IMAD.WIDE.U32 R16, R17, UR8, R4 ;  /* 0x0000000811101c25 */ /* 0x002fc8000f8e0004 */
[----:B------:R-:W-:Y:S02]  /*0b10*/  @P1 IMAD.IADD R17, R17, 0x1, R13 ;  /* 0x0000000111111824 */ /* 0x000fe400078e020d */
[----:B--2---:R-:W-:-:S04]  /*0b20*/  @!P1 IMAD.WIDE.U32 R8, R4, R11, R8 ;  /* 0x0000000b04089225 */ /* 0x004fc800078e0008 */
[----:B------:R-:W-:Y:S02]  /*0b30*/  @!P1 IMAD.MOV.U32 R16, RZ, RZ, R8 ;  /* 0x000000ffff109224 */ /* 0x000fe400078e0008 */
[----:B------:R-:W-:Y:S01]  /*0b40*/  @!P1 IMAD.MOV.U32 R17, RZ, RZ, R9 ;  /* 0x000000ffff119224 */ /* 0x000fe200078e0009 */
[----:B------:R-:W-:Y:S06]  /*0b50*/  @!P2 BRA `(.L_x_6) ;  /* 0x00000000000ca947 */ /* 0x000fec0003800000 */
[----:B------:R-:W-:Y:S01]  /*0b60*/  UCGABAR_WAIT ;  /* 0x0000000000007dc7 */ /* 0x000fe20008000000 */
[----:B------:R-:W-:Y:S01]  /*0b70*/  CCTL.IVALL ;  /* 0x00000000ff00798f */ /* 0x000fe20002000000 */
[----:B------:R-:W-:Y:S05]  /*0b80*/  BRA `(.L_x_7) ;  /* 0x0000000000047947 */ /* 0x000fea0003800000 */
.L_x_6:
[----:B------:R-:W-:Y:S06]  /*0b90*/  BAR.SYNC.DEFER_BLOCKING 0x0 ;  /* 0x0000000000007b1d */ /* 0x000fec0000010000 */
.L_x_7:
[----:B------:R-:W-:Y:S05]  /*0ba0*/  @!P3 BRA `(.L_x_8) ;  /* 0x00000064005cb947 */ /* 0x000fea0003800000 */
[----:B------:R-:W-:-:S13]  /*0bb0*/  ISETP.GT.U32.AND P0, PT, R6, 0x1, PT ;  /* 0x000000010600780c */ /* 0x000fda0003f04070 */
[----:B0-----:R-:W-:Y:S05]  /*0bc0*/  @P0 EXIT ;  /* 0x000000000000094d */ /* 0x001fea0003800000 */
[----:B------:R-:W-:Y:S01]  /*0bd0*/  ULDC.64 UR4, c[0x0][0x650] ;  /* 0x0001940000047ab9 */ /* 0x000fe20000000a00 */
[----:B------:R-:W-:Y:S01]  /*0be0*/  PRMT R0, RZ, 0x7610, R0 ;  /* 0x00007610ff007816 */ /* 0x000fe20000000000 */
[----:B------:R-:W-:Y:S01]  /*0bf0*/  IMAD.MOV.U32 R121, RZ, RZ, -0x1 ;  /* 0xffffffffff797424 */ /* 0x000fe200078e00ff */
[----:B------:R-:W-:Y:S01]  /*0c00*/  ISETP.GE.U32.AND P0, PT, R16, UR4, PT ;  /* 0x0000000410007c0c */ /* 0x000fe2000bf06070 */
[----:B------:R-:W-:Y:S02]  /*0c10*/  IMAD.MOV.U32 R122, RZ, RZ, -0x1 ;  /* 0xffffffffff7a7424 */ /* 0x000fe400078e00ff */
[----:B------:R-:W-:Y:S01]  /*0c20*/  IMAD.MOV.U32 R120, RZ, RZ, -0x1 ;  /* 0xffffffffff787424 */ /* 0x000fe200078e00ff */
[----:B------:R-:W-:-:S13]  /*0c30*/  ISETP.GE.U32.AND.EX P0, PT, R17, UR5, PT, P0 ;  /* 0x0000000511007c0c */ /* 0x000fda000bf06100 */
[----:B------:R-:W-:Y:S05]  /*0c40*/  @P0 BRA `(.L_x_9) ;  /* 0x0000000400280947 */ /* 0x000fea0003800000 */
[----:B------:R-:W0:Y:S01]  /*0c50*/  LDC.64 R20, c[0x0][0x628] ;  /* 0x00018a00ff147b82 */ /* 0x000e220000000a00 */
[----:B------:R-:W-:Y:S02]  /*0c60*/  IMAD.MOV.U32 R8, RZ, RZ, R16 ;  /* 0x000000ffff087224 */ /* 0x000fe400078e0010 */
[----:B------:R-:W-:-:S05]  /*0c70*/  IMAD.MOV.U32 R9, RZ, RZ, R17 ;  /* 0x000000ffff097224 */ /* 0x000fca00078e0011 */
[----:B------:R-:W1:Y:S08]  /*0c80*/  LDC R0, c[0x0][0x630] ;  /* 0x00018c00ff007b82 */ /* 0x000e700000000800 */
[----:B------:R-:W2:Y:S01]  /*0c90*/  LDC.64 R26, c[0x0][0x620] ;  /* 0x00018800ff1a7b82 */ /* 0x000ea20000000a00 */
[----:B0-----:R-:W-:-:S04]  /*0ca0*/  ISETP.NE.U32.AND P0, PT, R20, RZ, PT ;  /* 0x000000ff1400720c */ /* 0x001fc80003f05070 */
[----:B------:R-:W-:-:S13]  /*0cb0*/  ISETP.NE.AND.EX P0, PT, R21, RZ, PT, P0 ;  /* 0x000000ff1500720c */ /* 0x000fda0003f05300 */
[----:B-12---:R-:W-:Y:S05]  /*0cc0*/  @!P0 BRA `(.L_x_10) ;  /* 0x0000000000288947 */ /* 0x006fea0003800000 */
[----:B------:R-:W0:Y:S02]  /*0cd0*/  LDC R13, c[0x0][0x634] ;  /* 0x00018d00ff0d7b82 */ /* 0x000e240000000800 */
[----:B0-----:R-:W-:-:S05]  /*0ce0*/  IADD3 R13, P0, R16, R13, RZ ;  /* 0x0000000d100d7210 */ /* 0x001fca0007f1e0ff */
[----:B------:R-:W-:-:S04]  /*0cf0*/  IMAD.X R15, RZ, RZ, R17, P0 ;  /* 0x000000ffff0f7224 */ /* 0x000fc800000e0611 */
[----:B------:R-:W-:-:S04]  /*0d00*/  IMAD.WIDE.U32 R8, R15, R20, RZ ;  /* 0x000000140f087225 */ /* 0x000fc800078e00ff */
[----:B------:R-:W-:-:S04]  /*0d10*/  IMAD.WIDE.U32 R10, P0, R13, R21, R8 ;  /* 0x000000150d0a7225 */ /* 0x000fc80007800008 */
[----:B------:R-:W-:-:S04]  /*0d20*/  IMAD.WIDE.U32 R8, R13, R20, RZ ;  /* 0x000000140d087225 */ /* 0x000fc800078e00ff */
[----:B------:R-:W-:Y:S01]  /*0d30*/  IMAD.X R13, RZ, RZ, RZ, P0 ;  /* 0x000000ffff0d7224 */ /* 0x000fe200000e06ff */
[----:B------:R-:W-:Y:S01]  /*0d40*/  IADD3 RZ, P0, R9, R10, RZ ;  /* 0x0000000a09ff7210 */ /* 0x000fe20007f1e0ff */
[----:B------:R-:W-:-:S04]  /*0d50*/  IMAD.MOV.U32 R12, RZ, RZ, R11 ;  /* 0x000000ffff0c7224 */ /* 0x000fc800078e000b */
[----:B------:R-:W-:-:S08]  /*0d60*/  IMAD.WIDE.U32.X R8, R15, R21, R12, P0 ;  /* 0x000000150f087225 */ /* 0x000fd000000e040c */
.L_x_10:
[----:B------:R-:W0:Y:S01]  /*0d70*/  LDC.64 R20, c[0x0][0x640] ;  /* 0x00019000ff147b82 */ /* 0x000e220000000a00 */
[--C-:B------:R-:W-:Y:S01]  /*0d80*/  SHF.R.U64 R120, R8, R0, R9.reuse ;  /* 0x0000000008787219 */ /* 0x100fe20000001209 */
[----:B------:R-:W-:Y:S01]  /*0d90*/  IMAD R28, R7, R24, R4 ;  /* 0x00000018071c7224 */ /* 0x000fe200078e0204 */
[----:B------:R-:W-:Y:S01]  /*0da0*/  SHF.R.U32.HI R0, RZ, R0, R9 ;  /* 0x00000000ff007219 */ /* 0x000fe20000011609 */
[----:B------:R-:W-:Y:S01]  /*0db0*/  IMAD.MOV.U32 R25, RZ, RZ, 0x1 ;  /* 0x00000001ff197424 */ /* 0x000fe200078e00ff */
[----:B------:R-:W-:-:S03]  /*0dc0*/  IADD3 R5, P0, RZ, -R120, RZ ;  /* 0x80000078ff057210 */ /* 0x000fc60007f1e0ff */
[----:B------:R-:W1:Y:S02]  /*0dd0*/  LDC R6, c[0x0][0x618] ;  /* 0x00018600ff067b82 */ /* 0x000e640000000800 */
[----:B------:R-:W-:-:S04]  /*0de0*/  IMAD.X R9, RZ, RZ, ~R0, P0 ;  /* 0x000000ffff097224 */ /* 0x000fc800000e0e00 */
[-C--:B------:R-:W-:Y:S02]  /*0df0*/  IMAD R0, R9, R26.reuse, RZ ;  /* 0x0000001a09007224 */ /* 0x080fe400078e02ff */
[----:B------:R-:W2:Y:S01]  /*0e00*/  LDC R11, c[0x0][0x608] ;  /* 0x00018200ff0b7b82 */ /* 0x000ea20000000800 */
[----:B------:R-:W-:-:S04]  /*0e10*/  IMAD.WIDE.U32 R8, R5, R26, R16 ;  /* 0x0000001a05087225 */ /* 0x000fc800078e0010 */
[----:B------:R-:W-:-:S03]  /*0e20*/  IMAD R5, R5, R27, R0 ;  /* 0x0000001b05057224 */ /* 0x000fc600078e0200 */
[----:B------:R-:W3:Y:S01]  /*0e30*/  LDC R12, c[0x0][0x658] ;  /* 0x00019600ff0c7b82 */ /* 0x000ee20000000800 */
[----:B0-----:R-:W-:Y:S01]  /*0e40*/  ISETP.NE.U32.AND P0, PT, R20, RZ, PT ;  /* 0x000000ff1400720c */ /* 0x001fe20003f05070 */
[----:B------:R-:W-:Y:S02]  /*0e50*/  IMAD.IADD R5, R9, 0x1, R5 ;  /* 0x0000000109057824 */ /* 0x000fe400078e0205 */
[----:B------:R-:W-:Y:S01]  /*0e60*/  IMAD.MOV.U32 R9, RZ, RZ, -0x1 ;  /* 0xffffffffff097424 */ /* 0x000fe200078e00ff */
[----:B------:R-:W-:-:S03]  /*0e70*/  ISETP.NE.AND.EX P0, PT, R21, RZ, PT, P0 ;  /* 0x000000ff1500720c */ /* 0x000fc60003f05300 */
[----:B------:R-:W0:Y:S01]  /*0e80*/  LDC R15, c[0x0][0x600] ;  /* 0x00018000ff0f7b82 */ /* 0x000e220000000800 */
[-CC-:B-1----:R-:W-:Y:S02]  /*0e90*/  SHF.R.U64 R13, R8, R6.reuse, R5.reuse ;  /* 0x00000006080d7219 */ /* 0x182fe40000001205 */
[----:B------:R-:W-:-:S05]  /*0ea0*/  SHF.R.U32.HI R0, RZ, R6, R5 ;  /* 0x00000006ff007219 */ /* 0x000fca0000011605 */
[----:B------:R-:W1:Y:S01]  /*0eb0*/  LDC R14, c[0x0][0x648] ;  /* 0x00019200ff0e7b82 */ /* 0x000e620000000800 */
[-CC-:B--2---:R-:W-:Y:S02]  /*0ec0*/  SHF.R.U64 R29, R13, R11.reuse, R0.reuse ;  /* 0x0000000b0d1d7219 */ /* 0x184fe40000001200 */
[----:B------:R-:W-:-:S05]  /*0ed0*/  SHF.R.U32.HI R5, RZ, R11, R0 ;  /* 0x0000000bff057219 */ /* 0x000fca0000011600 */
[----:B------:R-:W2:Y:S01]  /*0ee0*/  LDC R26, c[0x0][0x638] ;  /* 0x00018e00ff1a7b82 */ /* 0x000ea20000000800 */
[-CC-:B---3--:R-:W-:Y:S02]  /*0ef0*/  SHF.R.U64 R24, R29, R12.reuse, R5.reuse ;  /* 0x0000000c1d187219 */ /* 0x188fe40000001205 */
[-C--:B------:R-:W-:Y:S02]  /*0f00*/  SHF.L.U32 R0, R9, R12.reuse, RZ ;  /* 0x0000000c09007219 */ /* 0x080fe400000006ff */
[----:B------:R-:W-:Y:S01]  /*0f10*/  SHF.R.U32.HI R5, RZ, R12, R5 ;  /* 0x0000000cff057219 */ /* 0x000fe20000011605 */
[----:B------:R-:W-:Y:S01]  /*0f20*/  IMAD.MOV.U32 R4, RZ, RZ, R24 ;  /* 0x000000ffff047224 */ /* 0x000fe200078e0018 */
[----:B------:R-:W-:Y:S01]  /*0f30*/  LOP3.LUT R10, RZ, R0, RZ, 0x33, !PT ;  /* 0x00000000ff0a7212 */ /* 0x000fe200078e33ff */
[----:B------:R-:W3:Y:S01]  /*0f40*/  LDC R27, c[0x0][0x610] ;  /* 0x00018400ff1b7b82 */ /* 0x000ee20000000800 */
[----:B------:R-:W-:Y:S05]  /*0f50*/  @!P0 BRA `(.L_x_11) ;  /* 0x0000000000288947 */ /* 0x000fea0003800000 */
[----:B------:R-:W4:Y:S02]  /*0f60*/  LDC R9, c[0x0][0x64c] ;  /* 0x00019300ff097b82 */ /* 0x000f240000000800 */
[----:B----4-:R-:W-:-:S05]  /*0f70*/  IADD3 R9, P0, R24, R9, RZ ;  /* 0x0000000918097210 */ /* 0x010fca0007f1e0ff */
        /* <DEDUP_REMOVED lines=8> */
.L_x_11:
[----:B-1----:R-:W-:Y:S01]  /*1000*/  SHF.R.U64 R4, R4, R14, R5 ;  /* 0x0000000e04047219 */ /* 0x002fe20000001205 */
[----:B0-----:R-:W-:Y:S01]  /*1010*/  VIADD R6, R15, 0xffffffff ;  /* 0xffffffff0f067836 */ /* 0x001fe20000000000 */
[----:B------:R-:W-:Y:S02]  /*1020*/  SHF.L.U32 R0, R25, R12, RZ ;  /* 0x0000000c19007219 */ /* 0x000fe400000006ff */
[----:B------:R-:W-:Y:S01]  /*1030*/  LOP3.LUT R5, R29, R10, RZ, 0xc0, !PT ;  /* 0x0000000a1d057212 */ /* 0x000fe200078ec0ff */
[----:B------:R-:W-:Y:S01]  /*1040*/  IMAD.MOV R7, RZ, RZ, -R4 ;  /* 0x000000ffff077224 */ /* 0x000fe200078e0a04 */
[----:B------:R-:W-:Y:S02]  /*1050*/  SEL R3, R3, R28, !P1 ;  /* 0x0000001c03037207 */ /* 0x000fe40004800000 */
[----:B------:R-:W-:Y:S01]  /*1060*/  LOP3.LUT R6, R13, R6, RZ, 0xc0, !PT ;  /* 0x000000060d067212 */ /* 0x000fe200078ec0ff */
[----:B------:R-:W-:Y:S02]  /*1070*/  IMAD R4, R0, R4, R5 ;  /* 0x0000000400047224 */ /* 0x000fe400078e0205 */
[----:B--2---:R-:W-:-:S02]  /*1080*/  IMAD R0, R7, R26, R24 ;  /* 0x0000001a07007224 */ /* 0x004fc400078e0218 */
[----:B---3--:R-:W-:Y:S02]  /*1090*/  IMAD R3, R4, R27, R3 ;  /* 0x0000001b04037224 */ /* 0x008fe400078e0203 */
[----:B------:R-:W-:Y:S02]  /*10a0*/  IMAD.MOV.U32 R5, RZ, RZ, 0x1 ;  /* 0x00000001ff057424 */ /* 0x000fe400078e00ff */
[----:B------:R-:W-:-:S03]  /*10b0*/  IMAD R4, R0, R15, R6 ;  /* 0x0000000f00047224 */ /* 0x000fc600078e0206 */
[----:B------:R-:W-:Y:S02]  /*10c0*/  PRMT R0, R5, 0x7610, R0 ;  /* 0x0000761005007816 */ /* 0x000fe40000000000 */
[----:B------:R-:W-:Y:S02]  /*10d0*/  SEL R122, R4, R3, !P1 ;  /* 0x00000003047a7207 */ /* 0x000fe40004800000 */
[----:B------:R-:W-:-:S07]  /*10e0*/  SEL R121, R3, R4, !P1 ;  /* 0x0000000403797207 */ /* 0x000fce0004800000 */
.L_x_9:
[----:B------:R-:W-:-:S08]  /*10f0*/  NOP ;  /* 0x0000000000007918 */ /* 0x000fd00000000000 */
[----:B------:R-:W0:Y:S02]  /*1100*/  USETMAXREG.TRY_ALLOC.CTAPOOL UP0, 0xe8 ;  /* 0x000000e8000079c8 */ /* 0x000e240008000600 */
[----:B0-----:R-:W-:-:S13]  /*1110*/  PLOP3.LUT P0, PT, PT, PT, UP0, 0x80, 0x0 ;  /* 0x000000000000781c */ /* 0x001fda0003f0f008 */
[----:B------:R-:W-:Y:S05]  /*1120*/  @!P0 BRA `(.L_x_9) ;  /* 0xfffffffc00f08947 */ /* 0x000fea000383ffff */
[----:B------:R-:W-:Y:S01]  /*1130*/  ULDC.64 UR4, c[0x0][0x598] ;  /* 0x0001660000047ab9 */ /* 0x000fe20000000a00 */
[----:B------:R-:W-:Y:S01]  /*1140*/  ULDC.64 UR36, c[0x0][0x208] ;  /* 0x0000820000247ab9 */ /* 0x000fe20000000a00 */
[----:B------:R-:W-:-:S04]  /*1150*/  ISETP.NE.U32.AND P0, PT, RZ, UR4, PT ;  /* 0x00000004ff007c0c */ /* 0x000fc8000bf05070 */
[----:B------:R-:W-:-:S13]  /*1160*/  ISETP.NE.AND.EX P0, PT, RZ, UR5, PT, P0 ;  /* 0x00000005ff007c0c */ /* 0x000fda000bf05300 */
[----:B------:R-:W-:Y:S05]  /*1170*/  @!P0 BRA `(.L_x_12) ;  /* 0x00000000001c8947 */ /* 0x000fea0003800000 */
[----:B------:R-:W0:Y:S02]  /*1180*/  LDC.64 R4, c[0x0][0x598] ;  /* 0x00016600ff047b82 */ /* 0x000e240000000a00 */
[----:B0-----:R-:W2:Y:S02]  /*1190*/  LDG.E.64 R4, desc[UR36][R4.64] ;  /* 0x0000002404047981 */ /* 0x001ea4000c1e1b00 */
[----:B--2---:R-:W-:-:S04]  /*11a0*/  ISETP.NE.U32.AND P0, PT, R4, RZ, PT ;  /* 0x000000ff0400720c */ /* 0x004fc80003f05070 */
[----:B------:R-:W-:-:S13]  /*11b0*/  ISETP.NE.AND.EX P0, PT, R5, RZ, PT, P0 ;  /* 0x000000ff0500720c */ /* 0x000fda0003f05300 */
[----:B------:R-:W-:Y:S05]  /*11c0*/  @!P0 BRA `(.L_x_12) ;  /* 0x0000000000088947 */ /* 0x000fea0003800000 */
[----:B------:R0:W5:Y:S01]  /*11d0*/  LD.E R123, desc[UR36][R4.64] ;  /* 0x00000024047b7980 */ /* 0x000162000c101900 */
[----:B------:R-:W-:Y:S05]  /*11e0*/  BRA `(.L_x_13) ;  /* 0x0000000000247947 */ /* 0x000fea0003800000 */
.L_x_12:
[----:B------:R-:W-:Y:S02]  /*11f0*/  ULDC.64 UR4, c[0x0][0x588] ;  /* 0x0001620000047ab9 */ /* 0x000fe40000000a00 */
[----:B------:R-:W-:-:S04]  /*1200*/  ISETP.NE.U32.AND P0, PT, RZ, UR4, PT ;  /* 0x00000004ff007c0c */ /* 0x000fc8000bf05070 */
[----:B------:R-:W-:-:S13]  /*1210*/  ISETP.NE.AND.EX P0, PT, RZ, UR5, PT, P0 ;  /* 0x00000005ff007c0c */ /* 0x000fda000bf05300 */
[----:B------:R-:W-:Y:S05]  /*1220*/  @!P0 BRA `(.L_x_14) ;  /* 0x00000000000c8947 */ /* 0x000fea0003800000 */
[----:B------:R-:W0:Y:S02]  /*1230*/  LDC.64 R4, c[0x0][0x588] ;  /* 0x00016200ff047b82 */ /* 0x000e240000000a00 */
[----:B0-----:R1:W5:Y:S01]  /*1240*/  LDG.E R123, desc[UR36][R4.64] ;  /* 0x00000024047b7981 */ /* 0x001362000c1e1900 */
[----:B------:R-:W-:Y:S05]  /*1250*/  BRA `(.L_x_13) ;  /* 0x0000000000087947 */ /* 0x000fea0003800000 */
.L_x_14:
[----:B------:R-:W-:Y:S02]  /*1260*/  ULDC UR4, c[0x0][0x580] ;  /* 0x0001600000047ab9 */ /* 0x000fe40000000800 */
[----:B------:R-:W-:-:S07]  /*1270*/  IMAD.U32 R123, RZ, RZ, UR4 ;  /* 0x00000004ff7b7e24 */ /* 0x000fce000f8e00ff */
.L_x_13:
[----:B------:R-:W-:Y:S02]  /*1280*/  ULDC.64 UR4, c[0x0][0x5a0] ;  /* 0x0001680000047ab9 */ /* 0x000fe40000000a00 */
[----:B------:R-:W-:-:S04]  /*1290*/  ISETP.NE.U32.AND P0, PT, RZ, UR4, PT ;  /* 0x00000004ff007c0c */ /* 0x000fc8000bf05070 */
[----:B------:R-:W-:-:S13]  /*12a0*/  ISETP.NE.AND.EX P0, PT, RZ, UR5, PT, P0 ;  /* 0x00000005ff007c0c */ /* 0x000fda000bf05300 */
[----:B------:R-:W-:Y:S05]  /*12b0*/  @!P0 BRA `(.L_x_15) ;  /* 0x00000000001c8947 */ /* 0x000fea0003800000 */
[----:B01----:R-:W0:Y:S02]  /*12c0*/  LDC.64 R4, c[0x0][0x5a0] ;  /* 0x00016800ff047b82 */ /* 0x003e240000000a00 */
[----:B0-----:R-:W2:Y:S02]  /*12d0*/  LDG.E.64 R4, desc[UR36][R4.64] ;  /* 0x0000002404047981 */ /* 0x001ea4000c1e1b00 */
[----:B--2---:R-:W-:-:S04]  /*12e0*/  ISETP.NE.U32.AND P0, PT, R4, RZ, PT ;  /* 0x000000ff0400720c */ /* 0x004fc80003f05070 */
[----:B------:R-:W-:-:S13]  /*12f0*/  ISETP.NE.AND.EX P0, PT, R5, RZ, PT, P0 ;  /* 0x000000ff0500720c */ /* 0x000fda0003f05300 */
[----:B------:R-:W-:Y:S05]  /*1300*/  @!P0 BRA `(.L_x_15) ;  /* 0x0000000000088947 */ /* 0x000fea0003800000 */
[----:B------:R0:W5:Y:S01]  /*1310*/  LD.E R124, desc[UR36][R4.64] ;  /* 0x00000024047c7980 */ /* 0x000162000c101900 */
[----:B------:R-:W-:Y:S05]  /*1320*/  BRA `(.L_x_16) ;  /* 0x0000000000247947 */ /* 0x000fea0003800000 */
.L_x_15:
[----:B------:R-:W-:Y:S02]  /*1330*/  ULDC.64 UR4, c[0x0][0x590] ;  /* 0x0001640000047ab9 */ /* 0x000fe40000000a00 */
[----:B------:R-:W-:-:S04]  /*1340*/  ISETP.NE.U32.AND P0, PT, RZ, UR4, PT ;  /* 0x00000004ff007c0c */ /* 0x000fc8000bf05070 */
[----:B------:R-:W-:-:S13]  /*1350*/  ISETP.NE.AND.EX P0, PT, RZ, UR5, PT, P0 ;  /* 0x00000005ff007c0c */ /* 0x000fda000bf05300 */
[----:B------:R-:W-:Y:S05]  /*1360*/  @!P0 BRA `(.L_x_17) ;  /* 0x00000000000c8947 */ /* 0x000fea0003800000 */
[----:B------:R-:W2:Y:S02]  /*1370*/  LDC.64 R124, c[0x0][0x590] ;  /* 0x00016400ff7c7b82 */ /* 0x000ea40000000a00 */
[----:B--2---:R2:W5:Y:S01]  /*1380*/  LDG.E R124, desc[UR36][R124.64] ;  /* 0x000000247c7c7981 */ /* 0x004562000c1e1900 */
[----:B------:R-:W-:Y:S05]  /*1390*/  BRA `(.L_x_16) ;  /* 0x0000000000087947 */ /* 0x000fea0003800000 */
.L_x_17:
[----:B------:R-:W-:Y:S02]  /*13a0*/  ULDC UR4, c[0x0][0x584] ;  /* 0x0001610000047ab9 */ /* 0x000fe40000000800 */
[----:B------:R-:W-:-:S07]  /*13b0*/  IMAD.U32 R124, RZ, RZ, UR4 ;  /* 0x00000004ff7c7e24 */ /* 0x000fce000f8e00ff */
.L_x_16:
[----:B------:R-:W-:-:S13]  /*13c0*/  LOP3.LUT P0, RZ, R0, 0xff, RZ, 0xc0, !PT ;  /* 0x000000ff00ff7812 */ /* 0x000fda000780c0ff */
[----:B------:R-:W-:Y:S05]  /*13d0*/  @!P0 EXIT ;  /* 0x000000000000894d */ /* 0x000fea0003800000 */
[----:B------:R-:W-:Y:S01]  /*13e0*/  ULDC UR4, c[0x0][0x28c] ;  /* 0x0000a30000047ab9 */ /* 0x000fe20000000800 */
[----:B------:R-:W-:Y:S01]  /*13f0*/  UMOV UR38, URZ ;  /* 0x0000003f00267c82 */ /* 0x000fe20008000000 */
[----:B------:R-:W-:Y:S01]  /*1400*/  UIADD3 UR4, UR4, 0x1f, URZ ;  /* 0x0000001f04047890 */ /* 0x000fe2000fffe03f */
[----:B------:R-:W-:-:S03]  /*1410*/  UMOV UR39, URZ ;  /* 0x0000003f00277c82 */ /* 0x000fc60008000000 */
[----:B------:R-:W-:-:S04]  /*1420*/  USHF.R.S32.HI UR5, URZ, 0x1f, UR4 ;  /* 0x0000001f3f057899 */ /* 0x000fc80008011404 */
[----:B------:R-:W-:-:S04]  /*1430*/  ULEA.HI UR5, UR5, UR4, URZ, 0x5 ;  /* 0x0000000405057291 */ /* 0x000fc8000f8f283f */
[----:B------:R-:W-:-:S12]  /*1440*/  USHF.R.S32.HI UR40, URZ, 0x5, UR5 ;  /* 0x000000053f287899 */ /* 0x000fd80008011405 */
.L_x_233:
[----:B------:R-:W-:Y:S01]  /*1450*/  LOP3.LUT R0, R18, 0x80, RZ, 0xc0, !PT ;  /* 0x0000008012007812 */ /* 0x000fe200078ec0ff */
[----:B---3--:R-:W3:Y:S01]  /*1460*/  S2UR UR7, SR_CgaCtaId ;  /* 0x00000000000779c3 */ /* 0x008ee20000008800 */
[----:B------:R-:W-:Y:S02]  /*1470*/  UMOV UR6, 0x400 ;  /* 0x0000040000067882 */ /* 0x000fe40000000000 */
[----:B------:R-:W-:-:S06]  /*1480*/  SHF.R.U32.HI R0, RZ, 0x7, R0 ;  /* 0x00000007ff007819 */ /* 0x000fcc0000011600 */
[----:B----4-:R-:W4:Y:S01]  /*1490*/  SHFL.IDX PT, R0, R0, RZ, 0x1f ;  /* 0x00001fff00007589 */ /* 0x010f2200000e0000 */
[----:B---3--:R-:W-:Y:S01]  /*14a0*/  ULEA UR6, UR7, UR6, 0x18 ;  /* 0x0000000607067291 */ /* 0x008fe2000f8ec03f */
[----:B----4-:R-:W-:-:S13]  /*14b0*/  R2UR UR4, R0 ;  /* 0x00000000000472ca */ /* 0x010fda00000e0000 */
[----:B------:R-:W-:-:S04]  /*14c0*/  ULEA.HI UR5, UR4, UR4, URZ, 0x1 ;  /* 0x0000000404057291 */ /* 0x000fc8000f8f083f */
[----:B------:R-:W-:-:S04]  /*14d0*/  ULOP3.LUT UR5, UR5, 0x1ffffe, URZ, 0xc0, !UPT ;  /* 0x001ffffe05057892 */ /* 0x000fc8000f8ec03f */
[----:B------:R-:W-:-:S03]  /*14e0*/  UIADD3 UR5, UR4, -UR5, URZ ;  /* 0x8000000504057290 */ /* 0x000fc6000fffe03f */
[----:B------:R-:W-:Y:S01]  /*14f0*/  ULDC UR4, c[0x0][0x28c] ;  /* 0x0000a30000047ab9 */ /* 0x000fe20000000800 */
[----:B------:R-:W-:Y:S01]  /*1500*/  ULEA UR5, UR5, UR6, 0xb ;  /* 0x0000000605057291 */ /* 0x000fe2000f8e583f */
[----:B------:R-:W-:-:S03]  /*1510*/  ISETP.LT.AND P0, PT, RZ, UR4, PT ;  /* 0x00000004ff007c0c */ /* 0x000fc6000bf01270 */
[----:B------:R-:W-:-:S04]  /*1520*/  UIADD3 UR5, UR5, 0x280, URZ ;  /* 0x0000028005057890 */ /* 0x000fc8000fffe03f */
[----:B------:R-:W-:-:S04]  /*1530*/  USHF.R.U32.HI UR5, URZ, 0x4, UR5 ;  /* 0x000000043f057899 */ /* 0x000fc80008011605 */
[----:B------:R-:W-:Y:S02]  /*1540*/  ULOP3.LUT UR41, UR5, 0x3fff, URZ, 0xc0, !UPT ;  /* 0x00003fff05297892 */ /* 0x000fe4000f8ec03f */
[----:B------:R-:W-:Y:S10]  /*1550*/  @P0 BRA `(.L_x_18) ;  /* 0x0000000000400947 */ /* 0x000ff40003800000 */
[----:B------:R-:W-:Y:S01]  /*1560*/  MOV R0, 0x0 ;  /* 0x0000000000007802 */ /* 0x000fe20000000f00 */
[----:B------:R-:W-:Y:S01]  /*1570*/  ULDC.64 UR4, c[0x4][0x68] ;  /* 0x01001a0000047ab9 */ /* 0x000fe20000000a00 */
[----:B------:R-:W-:Y:S01]  /*1580*/  ULDC.64 UR6, c[0x4][0x8] ;  /* 0x0100020000067ab9 */ /* 0x000fe20000000a00 */
[----:B01----:R-:W-:Y:S01]  /*1590*/  IMAD.U32 R4, RZ, RZ, UR4 ;  /* 0x00000004ff047e24 */ /* 0x003fe2000f8e00ff */
[----:B------:R0:W1:Y:S01]  /*15a0*/  LDC.64 R14, c[0x4][R0] ;  /* 0x01000000000e7b82 */ /* 0x0000620000000a00 */
[----:B------:R-:W-:Y:S01]  /*15b0*/  IMAD.U32 R5, RZ, RZ, UR5 ;  /* 0x00000005ff057e24 */ /* 0x000fe2000f8e00ff */
[----:B------:R-:W-:Y:S01]  /*15c0*/  ULDC.64 UR4, c[0x4][0x70] ;  /* 0x01001c0000047ab9 */ /* 0x000fe20000000a00 */
[----:B------:R-:W-:Y:S02]  /*15d0*/  IMAD.U32 R10, RZ, RZ, UR6 ;  /* 0x00000006ff0a7e24 */ /* 0x000fe4000f8e00ff */
[----:B------:R-:W-:Y:S02]  /*15e0*/  IMAD.U32 R6, RZ, RZ, UR4 ;  /* 0x00000004ff067e24 */ /* 0x000fe4000f8e00ff */
[----:B------:R-:W-:-:S02]  /*15f0*/  IMAD.U32 R7, RZ, RZ, UR5 ;  /* 0x00000005ff077e24 */ /* 0x000fc4000f8e00ff */
[----:B------:R-:W-:Y:S02]  /*1600*/  IMAD.U32 R11, RZ, RZ, UR7 ;  /* 0x00000007ff0b7e24 */ /* 0x000fe4000f8e00ff */
[----:B------:R-:W-:Y:S02]  /*1610*/  IMAD.MOV.U32 R8, RZ, RZ, 0x1e1 ;  /* 0x000001e1ff087424 */ /* 0x000fe400078e00ff */
[----:B------:R-:W-:Y:S02]  /*1620*/  IMAD.MOV.U32 R12, RZ, RZ, 0x1 ;  /* 0x00000001ff0c7424 */ /* 0x000fe400078e00ff */
[----:B0-----:R-:W-:-:S07]  /*1630*/  IMAD.MOV.U32 R13, RZ, RZ, RZ ;  /* 0x000000ffff0d7224 */ /* 0x001fce00078e00ff */
[----:B------:R-:W-:-:S07]  /*1640*/  LEPC R20, `(.L_x_18) ;  /* 0x000000001014794e */ /* 0x000fce0000000000 */
[----:B-12--5:R-:W-:Y:S05]  /*1650*/  CALL.ABS.NOINC R14 ;  /* 0x000000000e007343 */ /* 0x026fea0003c00000 */
.L_x_18:
[----:B------:R-:W-:-:S04]  /*1660*/  LOP3.LUT R0, R19, 0x1, RZ, 0xfc, !PT ;  /* 0x0000000113007812 */ /* 0x000fc800078efcff */
[----:B------:R-:W-:-:S13]  /*1670*/  ISETP.NE.AND P0, PT, R0, 0x3, PT ;  /* 0x000000030000780c */ /* 0x000fda0003f05270 */
[----:B------:R-:W-:Y:S05]  /*1680*/  @!P0 BRA `(.L_x_19) ;  /* 0x0000000000048947 */ /* 0x000fea0003800000 */
[----:B------:R-:W-:Y:S01]  /*1690*/  BPT.TRAP 0x1 ;  /* 0x000000040000795c */ /* 0x000fe20000300000 */
.L_x_19:
[----:B------:R-:W3:Y:S01]  /*16a0*/  S2UR UR5, SR_CgaCtaId ;  /* 0x00000000000579c3 */ /* 0x000ee20000008800 */
[----:B------:R-:W-:Y:S01]  /*16b0*/  UMOV UR4, 0x400 ;  /* 0x0000040000047882 */ /* 0x000fe20000000000 */
[----:B------:R-:W-:Y:S02]  /*16c0*/  IMAD.U32 R0, RZ, RZ, UR38 ;  /* 0x00000026ff007e24 */ /* 0x000fe4000f8e00ff */
[----:B------:R-:W-:-:S03]  /*16d0*/  IMAD.U32 R3, RZ, RZ, UR39 ;  /* 0x00000027ff037e24 */ /* 0x000fc6000f8e00ff */
[----:B------:R-:W-:Y:S01]  /*16e0*/  SHF.L.U32 R0, R0, 0x1f, RZ ;  /* 0x0000001f00007819 */ /* 0x000fe200000006ff */
[----:B---3--:R-:W-:-:S06]  /*16f0*/  ULEA UR4, UR5, UR4, 0x18 ;  /* 0x0000000405047291 */ /* 0x008fcc000f8ec03f */
[----:B------:R-:W-:-:S04]  /*1700*/  IMAD.U32 R6, RZ, RZ, UR4 ;  /* 0x00000004ff067e24 */ /* 0x000fc8000f8e00ff */
[----:B------:R-:W-:-:S04]  /*1710*/  IMAD R3, R3, 0x8, R6 ;  /* 0x0000000803037824 */ /* 0x000fc800078e0206 */
[----:B------:R3:W4:Y:S01]  /*1720*/  SYNCS.PHASECHK.TRANS64.TRYWAIT P1, [R3+URZ], R0 ;  /* 0x00000000030075a7 */ /* 0x000722000802017f */
[----:B------:R-:W-:Y:S05]  /*1730*/  @!P0 BRA `(.L_x_20) ;  /* 0x0000000000048947 */ /* 0x000fea0003800000 */
[----:B------:R-:W-:Y:S01]  /*1740*/  BPT.TRAP 0x1 ;  /* 0x000000040000795c */ /* 0x000fe20000300000 */
.L_x_20:
[----:B----4-:R-:W-:Y:S05]  /*1750*/  @P1 BRA `(.L_x_21) ;  /* 0x0000000000081947 */ /* 0x010fea0003800000 */
[----:B------:R-:W4:Y:S02]  /*1760*/  SYNCS.PHASECHK.TRANS64.TRYWAIT P1, [R3+URZ], R0 ;  /* 0x00000000030075a7 */ /* 0x000f24000802017f */
[----:B----4-:R-:W-:Y:S05]  /*1770*/  @!P1 BRA `(.L_x_22) ;  /* 0x00000078005c9947 */ /* 0x010fea0003800000 */
.L_x_21:
[----:B------:R-:W-:-:S04]  /*1780*/  UISETP.LT.AND UP0, UPT, UR40, 0x1, UPT ;  /* 0x000000012800788c */ /* 0x000fc8000bf01270 */
[----:B------:R-:W-:-:S06]  /*1790*/  USEL UR4, UR40, 0x1, UP0 ;  /* 0x0000000128047887 */ /* 0x000fcc0008000000 */
[----:B---34-:R-:W-:Y:S01]  /*17a0*/  IMAD.U32 R0, RZ, RZ, UR4 ;  /* 0x00000004ff007e24 */ /* 0x018fe2000f8e00ff */
[----:B------:R-:W-:Y:S05]  /*17b0*/  WARPSYNC.ALL ;  /* 0x0000000000007948 */ /* 0x000fea0003800000 */
[----:B------:R-:W-:-:S04]  /*17c0*/  IADD3 R0, -R0, UR40, RZ ;  /* 0x0000002800007c10 */ /* 0x000fc8000fffe1ff */
[----:B------:R-:W-:Y:S02]  /*17d0*/  ISETP.GE.AND P1, PT, R0, 0x1, PT ;  /* 0x000000010000780c */ /* 0x000fe40003f26270 */
[----:B------:R-:W-:Y:S01]  /*17e0*/  R2UR UR4, R6 ;  /* 0x00000000060472ca */ /* 0x000fe200000e0000 */
[----:B------:R-:W-:Y:S01]  /*17f0*/  ULOP3.LUT UR41, UR41, 0x10000, URZ, 0xfc, !UPT ;  /* 0x0001000029297892 */ /* 0x000fe2000f8efc3f */
[----:B------:R-:W-:Y:S01]  /*1800*/  WARPGROUP.ARRIVE ;  /* 0x00000000000079c5 */ /* 0x000fe20000000000 */
[----:B------:R-:W-:Y:S01]  /*1810*/  UMOV UR5, 0xc0000010 ;  /* 0xc000001000057882 */ /* 0x000fe20000000000 */
[----:B------:R-:W-:-:S09]  /*1820*/  UMOV UR7, 0xc0000010 ;  /* 0xc000001000077882 */ /* 0x000fd20000000000 */
[----:B------:R-:W-:-:S04]  /*1830*/  UIADD3 UR4, UR4, 0x16280, URZ ;  /* 0x0001628004047890 */ /* 0x000fc8000fffe03f */
[----:B------:R-:W-:-:S04]  /*1840*/  USHF.R.U32.HI UR4, URZ, 0x4, UR4 ;  /* 0x000000043f047899 */ /* 0x000fc80008011604 */
[----:B------:R-:W-:-:S04]  /*1850*/  ULOP3.LUT UR4, UR4, 0x3fff, URZ, 0xc0, !UPT ;  /* 0x00003fff04047892 */ /* 0x000fc8000f8ec03f */
[----:B------:R-:W-:Y:S02]  /*1860*/  ULOP3.LUT UR9, UR4, 0x10000, URZ, 0xfc, !UPT ;  /* 0x0001000004097892 */ /* 0x000fe4000f8efc3f */
[----:B------:R-:W-:Y:S02]  /*1870*/  ULEA UR4, UR39, UR41, 0x8 ;  /* 0x0000002927047291 */ /* 0x000fe4000f8e403f */
[----:B------:R-:W-:-:S09]  /*1880*/  UIMAD UR6, UR39, 0x180, UR9 ;  /* 0x00000180270678a4 */ /* 0x000fd2000f8e0209 */
[----:B------:R-:W-:Y:S03]  /*1890*/  IGMMA.64x192x32.S8.S8 R24, gdesc[UR4], RZ, !UPT, gsb0 ;  /* 0x04e00000041879f1 */ /* 0x000fe6000c0410ff */
[----:B------:R-:W-:Y:S02]  /*18a0*/  WARPGROUP.DEPBAR.LE gsb0, 0x0 ;  /* 0x00008000000079c5 */ /* 0x000fe40000010000 */
[----:B------:R-:W-:Y:S05]  /*18b0*/  @!P1 BRA `(.L_x_23) ;  /* 0x0000000000c89947 */ /* 0x000fea0003800000 */
[----:B------:R-:W-:Y:S02]  /*18c0*/  UIADD3 UR4, UR39, 0x1, URZ ;  /* 0x0000000127047890 */ /* 0x000fe4000fffe03f */
[----:B------:R-:W-:Y:S02]  /*18d0*/  IMAD.U32 R3, RZ, RZ, UR39 ;  /* 0x00000027ff037e24 */ /* 0x000fe4000f8e00ff */
[----:B------:R-:W-:-:S04]  /*18e0*/  UISETP.NE.AND UP0, UPT, UR4, 0x16, UPT ;  /* 0x000000160400788c */ /* 0x000fc8000bf05270 */
[----:B------:R-:W-:Y:S02]  /*18f0*/  USEL UR5, URZ, 0x1, UP0 ;  /* 0x000000013f057887 */ /* 0x000fe40008000000 */
[----:B------:R-:W-:Y:S02]  /*1900*/  USEL UR8, UR4, URZ, UP0 ;  /* 0x0000003f04087287 */ /* 0x000fe40008000000 */
[----:B------:R-:W-:-:S06]  /*1910*/  ULOP3.LUT UR5, UR38, UR5, URZ, 0x3c, !UPT ;  /* 0x0000000526057292 */ /* 0x000fcc000f8e3c3f */
[----:B------:R-:W-:-:S07]  /*1920*/  IMAD.U32 R7, RZ, RZ, UR5 ;  /* 0x00000005ff077e24 */ /* 0x000fce000f8e00ff */
.L_x_30:
[----:B------:R-:W-:Y:S05]  /*1930*/  @!P0 BRA `(.L_x_24) ;  /* 0x0000000000048947 */ /* 0x000fea0003800000 */
[----:B------:R-:W-:Y:S01]  /*1940*/  BPT.TRAP 0x1 ;  /* 0x000000040000795c */ /* 0x000fe20000300000 */
.L_x_24:
[----:B------:R-:W3:Y:S01]  /*1950*/  S2UR UR5, SR_CgaCtaId ;  /* 0x00000000000579c3 */ /* 0x000ee20000008800 */
[----:B------:R-:W-:Y:S01]  /*1960*/  UMOV UR4, 0x400 ;  /* 0x0000040000047882 */ /* 0x000fe20000000000 */
[----:B01----:R-:W-:Y:S01]  /*1970*/  IMAD.U32 R5, RZ, RZ, UR8 ;  /* 0x00000008ff057e24 */ /* 0x003fe2000f8e00ff */
[----:B------:R-:W-:Y:S01]  /*1980*/  SHF.L.U32 R4, R7, 0x1f, RZ ;  /* 0x0000001f07047819 */ /* 0x000fe200000006ff */
[----:B---3--:R-:W-:-:S06]  /*1990*/  ULEA UR4, UR5, UR4, 0x18 ;  /* 0x0000000405047291 */ /* 0x008fcc000f8ec03f */
[----:B------:R-:W-:-:S04]  /*19a0*/  IMAD.U32 R6, RZ, RZ, UR4 ;  /* 0x00000004ff067e24 */ /* 0x000fc8000f8e00ff */
[----:B------:R-:W-:-:S04]  /*19b0*/  IMAD R5, R5, 0x8, R6 ;  /* 0x0000000805057824 */ /* 0x000fc800078e0206 */
[----:B------:R0:W1:Y:S01]  /*19c0*/  SYNCS.PHASECHK.TRANS64.TRYWAIT P1, [R5+URZ], R4 ;  /* 0x00000004050075a7 */ /* 0x000062000802017f */
[----:B------:R-:W-:Y:S05]  /*19d0*/  @!P0 BRA `(.L_x_25) ;  /* 0x0000000000048947 */ /* 0x000fea0003800000 */
[----:B------:R-:W-:Y:S01]  /*19e0*/  BPT.TRAP 0x1 ;  /* 0x000000040000795c */ /* 0x000fe20000300000 */
.L_x_25:
[----:B-1----:R-:W-:Y:S05]  /*19f0*/  @P1 BRA `(.L_x_26) ;  /* 0x0000000000081947 */ /* 0x002fea0003800000 */
[----:B------:R-:W1:Y:S02]  /*1a00*/  SYNCS.PHASECHK.TRANS64.TRYWAIT P1, [R5+URZ], R4 ;  /* 0x00000004050075a7 */ /* 0x000e64000802017f */
[----:B-1----:R-:W-:Y:S05]  /*1a10*/  @!P1 BRA `(.L_x_27) ;  /* 0x0000007400c89947 */ /* 0x002fea0003800000 */
.L_x_26:
[----:B------:R-:W-:Y:S01]  /*1a20*/  ULEA UR4, UR8, UR41, 0x8 ;  /* 0x0000002908047291 */ /* 0x000fe2000f8e403f */
[----:B------:R-:W-:Y:S01]  /*1a30*/  WARPGROUP.ARRIVE ;  /* 0x00000000000079c5 */ /* 0x000fe20000000000 */
[----:B------:R-:W-:Y:S01]  /*1a40*/  UIMAD UR6, UR8, 0x180, UR9 ;  /* 0x00000180080678a4 */ /* 0x000fe2000f8e0209 */
[----:B------:R-:W-:Y:S01]  /*1a50*/  UMOV UR5, 0xc0000010 ;  /* 0xc000001000057882 */ /* 0x000fe20000000000 */
[----:B------:R-:W-:-:S07]  /*1a60*/  UMOV UR7, 0xc0000010 ;  /* 0xc000001000077882 */ /* 0x000fce0000000000 */
[----:B------:R-:W-:Y:S03]  /*1a70*/  IGMMA.64x192x32.S8.S8 R24, gdesc[UR4], R24, gsb0 ;  /* 0x04e00000041879f1 */ /* 0x000fe60008041018 */
[----:B------:R-:W-:Y:S02]  /*1a80*/  WARPGROUP.DEPBAR.LE gsb0, 0x0 ;  /* 0x00008000000079c5 */ /* 0x000fe40000010000 */
[----:B------:R-:W-:Y:S05]  /*1a90*/  @!P0 BRA `(.L_x_28) ;  /* 0x0000000000048947 */ /* 0x000fea0003800000 */
[----:B------:R-:W-:Y:S01]  /*1aa0*/  BPT.TRAP 0x1 ;  /* 0x000000040000795c */ /* 0x000fe20000300000 */
.L_x_28:
[----:B------:R-:W-:-:S13]  /*1ab0*/  ISETP.NE.AND P1, PT, R23, RZ, PT ;  /* 0x000000ff1700720c */ /* 0x000fda0003f25270 */
[----:B01----:R-:W-:-:S04]  /*1ac0*/  @P1 IMAD R4, R3, 0x8, R6 ;  /* 0x0000000803041824 */ /* 0x003fc800078e0206 */
[----:B------:R-:W-:-:S05]  /*1ad0*/  @P1 VIADD R5, R4, 0xb0 ;  /* 0x000000b004051836 */ /* 0x000fca0000000000 */
[----:B------:R-:W-:-:S04]  /*1ae0*/  @P1 PRMT R5, R22, 0x654, R5 ;  /* 0x0000065416051816 */ /* 0x000fc80000000005 */
[----:B------:R0:W-:Y:S01]  /*1af0*/  @P1 SYNCS.ARRIVE.TRANS64.RED.A1T0 RZ, [R5+URZ], RZ ;  /* 0x000000ff05ff19a7 */ /* 0x0001e2000810043f */
[----:B------:R-:W-:-:S13]  /*1b00*/  ISETP.GT.U32.AND P1, PT, R19, 0x1, PT ;  /* 0x000000011300780c */ /* 0x000fda0003f24070 */
[----:B0-----:R-:W-:Y:S05]  /*1b10*/  @P1 BRA `(.L_x_29) ;  /* 0x0000000000041947 */ /* 0x001fea0003800000 */
[----:B------:R-:W-:Y:S01]  /*1b20*/  BPT.TRAP 0x1 ;  /* 0x000000040000795c */ /* 0x000fe20000300000 */
.L_x_29:
[----:B------:R-:W-:Y:S01]  /*1b30*/  UIADD3 UR8, UR8, 0x1, URZ ;  /* 0x0000000108087890 */ /* 0x000fe2000fffe03f */
[C---:B------:R-:W-:Y:S01]  /*1b40*/  ISETP.GT.AND P2, PT, R0.reuse, 0x1, PT ;  /* 0x000000010000780c */ /* 0x040fe20003f44270 */
[----:B------:R-:W-:Y:S02]  /*1b50*/  VIADD R3, R3, 0x1 ;  /* 0x0000000103037836 */ /* 0x000fe40000000000 */
[----:B------:R-:W-:Y:S01]  /*1b60*/  UISETP.NE.AND UP0, UPT, UR8, 0x16, UPT ;  /* 0x000000160800788c */ /* 0x000fe2000bf05270 */
[----:B------:R-:W-:Y:S02]  /*1b70*/  VIADD R0, R0, 0xffffffff ;  /* 0xffffffff00007836 */ /* 0x000fe40000000000 */
[C---:B------:R-:W-:Y:S01]  /*1b80*/  ISETP.NE.AND P1, PT, R3.reuse, 0x16, PT ;  /* 0x000000160300780c */ /* 0x040fe20003f25270 */
[----:B------:R-:W-:Y:S02]  /*1b90*/  USEL UR4, URZ, 0x1, UP0 ;  /* 0x000000013f047887 */ /* 0x000fe40008000000 */
[----:B------:R-:W-:Y:S01]  /*1ba0*/  USEL UR8, UR8, URZ, UP0 ;  /* 0x0000003f08087287 */ /* 0x000fe20008000000 */
[----:B------:R-:W-:-:S03]  /*1bb0*/  SEL R3, R3, RZ, P1 ;  /* 0x000000ff03037207 */ /* 0x000fc60000800000 */
[----:B------:R-:W-:Y:S01]  /*1bc0*/  LOP3.LUT R7, R7, UR4, RZ, 0x3c, !PT ;  /* 0x0000000407077c12 */ /* 0x000fe2000f8e3cff */
[----:B------:R-:W-:Y:S07]  /*1bd0*/  @P2 BRA `(.L_x_30) ;  /* 0xfffffffc00542947 */ /* 0x000fee000383ffff */
.L_x_23:
[----:B------:R-:W3:Y:S02]  /*1be0*/  LDC R0, c[0x0][0x28c] ;  /* 0x0000a300ff007b82 */ /* 0x000ee40000000800 */
[----:B---3--:R-:W-:-:S13]  /*1bf0*/  ISETP.GE.AND P1, PT, R0, 0x1, PT ;  /* 0x000000010000780c */ /* 0x008fda0003f26270 */
[----:B------:R-:W-:Y:S05]  /*1c00*/  @!P1 BRA `(.L_x_31) ;  /* 0x0000000000509947 */ /* 0x000fea0003800000 */
[----:B------:R-:W-:Y:S05]  /*1c10*/  @!P0 BRA `(.L_x_32) ;  /* 0x0000000000048947 */ /* 0x000fea0003800000 */
[----:B------:R-:W-:Y:S01]  /*1c20*/  BPT.TRAP 0x1 ;  /* 0x000000040000795c */ /* 0x000fe20000300000 */
.L_x_32:
[----:B------:R-:W-:Y:S01]  /*1c30*/  ISETP.NE.AND P0, PT, R23, RZ, PT ;  /* 0x000000ff1700720c */ /* 0x000fe20003f05270 */
[----:B------:R-:W-:Y:S01]  /*1c40*/  BSSY B0, `(.L_x_33) ;  /* 0x000000e000007945 */ /* 0x000fe20003800000 */
[----:B------:R-:W-:-:S11]  /*1c50*/  ISETP.GT.U32.AND P1, PT, R19, 0x1, PT ;  /* 0x000000011300780c */ /* 0x000fd60003f24070 */
[----:B------:R-:W-:Y:S05]  /*1c60*/  @!P0 BRA `(.L_x_34) ;  /* 0x00000000002c8947 */ /* 0x000fea0003800000 */
[----:B------:R-:W-:-:S04]  /*1c70*/  UISETP.LT.AND UP0, UPT, UR40, 0x1, UPT ;  /* 0x000000012800788c */ /* 0x000fc8000bf01270 */
[----:B------:R-:W-:-:S04]  /*1c80*/  USEL UR6, UR40, 0x1, UP0 ;  /* 0x0000000128067887 */ /* 0x000fc80008000000 */
[----:B------:R-:W-:-:S04]  /*1c90*/  UIADD3 UR6, UR39, UR40, -UR6 ;  /* 0x0000002827067290 */ /* 0x000fc8000fffe806 */
[----:B------:R-:W-:-:S04]  /*1ca0*/  UIMAD.WIDE.U32 UR4, UR6, -0x45d1745d, URZ ;  /* 0xba2e8ba3060478a5 */ /* 0x000fc8000f8e003f */
[----:B------:R-:W-:-:S04]  /*1cb0*/  USHF.R.U32.HI UR4, URZ, 0x4, UR5 ;  /* 0x000000043f047899 */ /* 0x000fc80008011605 */
[----:B------:R-:W-:-:S06]  /*1cc0*/  UIMAD UR6, UR4, -0x16, UR6 ;  /* 0xffffffea040678a4 */ /* 0x000fcc000f8e0206 */
[----:B------:R-:W-:-:S04]  /*1cd0*/  IMAD.U32 R3, RZ, RZ, UR6 ;  /* 0x00000006ff037e24 */ /* 0x000fc8000f8e00ff */
[----:B------:R-:W-:-:S04]  /*1ce0*/  IMAD R0, R3, 0x8, R6 ;  /* 0x0000000803007824 */ /* 0x000fc800078e0206 */
[----:B------:R-:W-:-:S05]  /*1cf0*/  VIADD R3, R0, 0xb0 ;  /* 0x000000b000037836 */ /* 0x000fca0000000000 */
[----:B------:R-:W-:-:S04]  /*1d00*/  PRMT R3, R22, 0x654, R3 ;  /* 0x0000065416037816 */ /* 0x000fc80000000003 */
[----:B------:R3:W-:Y:S03]  /*1d10*/  SYNCS.ARRIVE.TRANS64.RED.A1T0 RZ, [R3+URZ], RZ ;  /* 0x000000ff03ff79a7 */ /* 0x0007e6000810043f */
.L_x_34:
[----:B------:R-:W-:Y:S05]  /*1d20*/  BSYNC B0 ;  /* 0x0000000000007941 */ /* 0x000fea0003800000 */
.L_x_33:
[----:B------:R-:W-:Y:S05]  /*1d30*/  @P1 BRA `(.L_x_31) ;  /* 0x0000000000041947 */ /* 0x000fea0003800000 */
[----:B------:R-:W-:Y:S01]  /*1d40*/  BPT.TRAP 0x1 ;  /* 0x000000040000795c */ /* 0x000fe20000300000 */
.L_x_31:
[----:B------:R-:W4:Y:S01]  /*1d50*/  LDC R8, c[0x0][0x288] ;  /* 0x0000a200ff087b82 */ /* 0x000f220000000800 */
[----:B01----:R-:W-:Y:S01]  /*1d60*/  LOP3.LUT R4, R18, 0x60, RZ, 0xc0, !PT ;  /* 0x0000006012047812 */ /* 0x003fe200078ec0ff */
[----:B------:R-:W-:Y:S01]  /*1d70*/  IMAD R7, R122, 0xc0, RZ ;  /* 0x000000c07a077824 */ /* 0x000fe200078e02ff */
[----:B------:R-:W-:Y:S01]  /*1d80*/  SHF.R.U32.HI R0, RZ, 0x2, R18 ;  /* 0x00000002ff007819 */ /* 0x000fe20000011612 */
[----:B------:R-:W-:Y:S01]  /*1d90*/  UIADD3 UR39, UR40, UR39, URZ ;  /* 0x0000002728277290 */ /* 0x000fe2000fffe03f */
[----:B------:R-:W-:Y:S01]  /*1da0*/  SHF.R.U32.HI R6, RZ, 0x1, R4 ;  /* 0x00000001ff067819 */ /* 0x000fe20000011604 */
[----:B------:R-:W-:Y:S01]  /*1db0*/  IMAD.SHL.U32 R13, R121, 0x80, RZ ;  /* 0x00000080790d7824 */ /* 0x000fe200078e00ff */
[----:B------:R-:W-:Y:S01]  /*1dc0*/  LOP3.LUT R4, R18, 0x3, RZ, 0xc0, !PT ;  /* 0x0000000312047812 */ /* 0x000fe200078ec0ff */
[----:B------:R-:W-:Y:S01]  /*1dd0*/  UISETP.GT.U32.AND UP0, UPT, UR39, 0x15, UPT ;  /* 0x000000152700788c */ /* 0x000fe2000bf04070 */
[----:B------:R-:W-:Y:S01]  /*1de0*/  SHF.R.U32.HI R5, RZ, 0x7, R18 ;  /* 0x00000007ff057819 */ /* 0x000fe20000011612 */
[----:B------:R-:W-:Y:S01]  /*1df0*/  ULDC UR7, c[0x0][0x284] ;  /* 0x0000a10000077ab9 */ /* 0x000fe20000000800 */
[----:B---3--:R-:W-:Y:S01]  /*1e00*/  LOP3.LUT R3, R0, 0x7, RZ, 0xc0, !PT ;  /* 0x0000000700037812 */ /* 0x008fe200078ec0ff */
[----:B------:R-:W-:Y:S01]  /*1e10*/  UISETP.LT.U32.AND UP0, UPT, UR40, 0x16, UP0 ;  /* 0x000000162800788c */ /* 0x000fe20008701070 */
[----:B------:R-:W-:Y:S01]  /*1e20*/  LOP3.LUT R0, R5, 0x1, RZ, 0xc0, !PT ;  /* 0x0000000105007812 */ /* 0x000fe200078ec0ff */
[----:B------:R-:W-:Y:S01]  /*1e30*/  UISETP.GE.U32.AND UP1, UPT, UR40, 0x16, UPT ;  /* 0x000000162800788c */ /* 0x000fe2000bf26070 */
[----:B------:R-:W-:Y:S01]  /*1e40*/  IADD3 R5, RZ, -R6, -R3 ;  /* 0x80000006ff057210 */ /* 0x000fe20007ffe803 */
[----:B------:R-:W-:Y:S01]  /*1e50*/  ULDC.64 UR8, c[0x0][0x5d0] ;  /* 0x0001740000087ab9 */ /* 0x000fe20000000a00 */
[----:B------:R-:W-:Y:S01]  /*1e60*/  SHF.R.S32.HI R14, RZ, 0x1f, R120 ;  /* 0x0000001fff0e7819 */ /* 0x000fe20000011478 */
[C---:B------:R-:W-:Y:S01]  /*1e70*/  IMAD.SHL.U32 R10, R0.reuse, 0x40, RZ ;  /* 0x00000040000a7824 */ /* 0x040fe200078e00ff */
[----:B------:R-:W-:Y:S01]  /*1e80*/  UIMAD.WIDE.U32 UR4, UR39, -0x45d1745d, URZ ;  /* 0xba2e8ba3270478a5 */ /* 0x000fe2000f8e003f */
[----:B------:R-:W-:Y:S01]  /*1e90*/  IMAD R0, R0, -0x40, R5 ;  /* 0xffffffc000007824 */ /* 0x000fe200078e0205 */
[----:B------:R-:W-:Y:S01]  /*1ea0*/  USEL UR6, URZ, 0x1, !UP0 ;  /* 0x000000013f067887 */ /* 0x000fe2000c000000 */
[----:B------:R-:W-:Y:S01]  /*1eb0*/  IMAD R5, R14, UR8, RZ ;  /* 0x000000080e057c24 */ /* 0x000fe2000f8e02ff */
[----:B------:R-:W-:Y:S01]  /*1ec0*/  USHF.R.U32.HI UR4, URZ, 0x4, UR5 ;  /* 0x000000043f047899 */ /* 0x000fe20008011605 */
[----:B----4-:R-:W-:Y:S01]  /*1ed0*/  IMAD R12, R4, -0x2, R8 ;  /* 0xfffffffe040c7824 */ /* 0x010fe200078e0208 */
[----:B------:R-:W-:Y:S01]  /*1ee0*/  ISETP.GE.AND P0, PT, R7, R8, PT ;  /* 0x000000080700720c */ /* 0x000fe20003f06270 */
[----:B------:R-:W-:Y:S01]  /*1ef0*/  IMAD.SHL.U32 R8, R18, 0x2, RZ ;  /* 0x0000000212087824 */ /* 0x000fe200078e00ff */
[----:B------:R-:W-:Y:S01]  /*1f00*/  ULOP3.LUT UR38, UR38, UR6, URZ, 0x3c, !UPT ;  /* 0x0000000626267292 */ /* 0x000fe2000f8e3c3f */
[----:B------:R-:W-:Y:S01]  /*1f10*/  LOP3.LUT R3, R10, 0x40, R3, 0xe2, !PT ;  /* 0x000000400a037812 */ /* 0x000fe200078ee203 */
[----:B------:R-:W-:Y:S01]  /*1f20*/  IMAD.WIDE R10, R121, 0x80, RZ ;  /* 0x00000080790a7825 */ /* 0x000fe200078e02ff */
[----:B------:R-:W-:Y:S01]  /*1f30*/  ISETP.GE.OR P0, PT, R13, UR7, P0 ;  /* 0x000000070d007c0c */ /* 0x000fe20008706670 */
[----:B------:R-:W-:Y:S01]  /*1f40*/  UIMAD UR39, UR4, -0x16, UR39 ;  /* 0xffffffea042778a4 */ /* 0x000fe2000f8e0227 */
[----:B------:R-:W-:Y:S01]  /*1f50*/  LOP3.LUT R8, R7, 0x6, R8, 0xf8, !PT ;  /* 0x0000000607087812 */ /* 0x000fe200078ef808 */
[----:B------:R-:W-:Y:S01]  /*1f60*/  IMAD R15, R120, UR9, R5 ;  /* 0x00000009780f7c24 */ /* 0x000fe2000f8e0205 */
[----:B------:R-:W-:Y:S01]  /*1f70*/  @UP1 ULOP3.LUT UR38, UR38, 0x1, UR4, 0x78, !UPT ;  /* 0x0000000126261892 */ /* 0x000fe2000f8e7804 */
[----:B------:R-:W-:Y:S01]  /*1f80*/  IADD3 R20, -R13, UR7, R0 ;  /* 0x000000070d147c10 */ /* 0x000fe2000fffe100 */
[----:B------:R-:W-:Y:S01]  /*1f90*/  IMAD.IADD R0, R12, 0x1, -R7 ;  /* 0x000000010c007824 */ /* 0x000fe200078e0a07 */
[----:B------:R-:W-:Y:S01]  /*1fa0*/  SHF.R.S32.HI R9, RZ, 0x1f, R8 ;  /* 0x0000001fff097819 */ /* 0x000fe20000011408 */
[----:B------:R-:W-:Y:S01]  /*1fb0*/  IMAD.MOV.U32 R121, RZ, RZ, -0x1 ;  /* 0xffffffffff797424 */ /* 0x000fe200078e00ff */
[----:B------:R-:W-:Y:S01]  /*1fc0*/  LOP3.LUT R131, R10, R3, R6, 0xfe, !PT ;  /* 0x000000030a837212 */ /* 0x000fe200078efe06 */
[----:B------:R-:W-:-:S04]  /*1fd0*/  IMAD.WIDE.U32 R4, R120, UR8, R8 ;  /* 0x0000000878047c25 */ /* 0x000fc8000f8e0008 */
[----:B------:R-:W-:Y:S01]  /*1fe0*/  IMAD.IADD R5, R5, 0x1, R15 ;  /* 0x0000000105057824 */ /* 0x000fe200078e020f */
[----:B------:R-:W-:Y:S06]  /*1ff0*/  @P0 BRA `(.L_x_35) ;  /* 0x0000004800a00947 */ /* 0x000fec0003800000 */
[----:B------:R-:W0:Y:S01]  /*2000*/  LDC.64 R12, c[0x0][0x5c8] ;  /* 0x00017200ff0c7b82 */ /* 0x000e220000000a00 */
[----:B------:R-:W-:Y:S01]  /*2010*/  ULDC.64 UR4, c[0x0][0x5c0] ;  /* 0x0001700000047ab9 */ /* 0x000fe20000000a00 */
[----:B------:R-:W-:Y:S01]  /*2020*/  BSSY B0, `(.L_x_35) ;  /* 0x00004a5000007945 */ /* 0x000fe20003800000 */
[-C--:B0-----:R-:W-:Y:S02]  /*2030*/  IMAD R6, R11, R12.reuse, RZ ;  /* 0x0000000c0b067224 */ /* 0x081fe400078e02ff */
[----:B------:R-:W-:-:S04]  /*2040*/  IMAD.WIDE.U32 R4, R131, R12, R4 ;  /* 0x0000000c83047225 */ /* 0x000fc800078e0004 */
[----:B------:R-:W-:Y:S01]  /*2050*/  IMAD R3, R131, R13, R6 ;  /* 0x0000000d83037224 */ /* 0x000fe200078e0206 */
[----:B------:R-:W-:-:S03]  /*2060*/  IADD3 R4, P0, R4, UR4, RZ ;  /* 0x0000000404047c10 */ /* 0x000fc6000ff1e0ff */
[----:B------:R-:W-:Y:S01]  /*2070*/  IMAD.IADD R3, R5, 0x1, R3 ;  /* 0x0000000105037824 */ /* 0x000fe200078e0203 */
[----:B------:R-:W-:-:S04]  /*2080*/  LEA R6, P1, R12, R4, 0x3 ;  /* 0x000000040c067211 */ /* 0x000fc800078218ff */
[----:B------:R-:W-:Y:S02]  /*2090*/  IADD3.X R5, R3, UR5, RZ, P0, !PT ;  /* 0x0000000503057c10 */ /* 0x000fe400087fe4ff */
[----:B-----5:R-:W-:Y:S02]  /*20a0*/  ISETP.NE.AND P0, PT, R124, RZ, PT ;  /* 0x000000ff7c00720c */ /* 0x020fe40003f05270 */
[----:B------:R-:W-:-:S11]  /*20b0*/  LEA.HI.X R7, R12, R5, R13, 0x3, P1 ;  /* 0x000000050c077211 */ /* 0x000fd600008f1c0d */
[----:B------:R-:W-:Y:S05]  /*20c0*/  @!P0 BRA `(.L_x_36) ;  /* 0x0000003400e08947 */ /* 0x000fea0003800000 */
[----:B------:R-:W0:Y:S01]  /*20d0*/  LDC.64 R126, c[0x0][0x5b0] ;  /* 0x00016c00ff7e7b82 */ /* 0x000e220000000a00 */
[----:B------:R-:W-:Y:S01]  /*20e0*/  ULDC.64 UR4, c[0x0][0x5b8] ;  /* 0x00016e0000047ab9 */ /* 0x000fe20000000a00 */
[----:B------:R-:W-:Y:S01]  /*20f0*/  ISETP.GE.AND P1, PT, R20, 0x1, PT ;  /* 0x000000011400780c */ /* 0x000fe20003f26270 */
[----:B------:R-:W-:Y:S01]  /*2100*/  IMAD R3, R14, UR4, RZ ;  /* 0x000000040e037c24 */ /* 0x000fe2000f8e02ff */
[----:B------:R-:W-:Y:S01]  /*2110*/  BSSY B1, `(.L_x_37) ;  /* 0x000000e000017945 */ /* 0x000fe20003800000 */
[----:B------:R-:W-:Y:S01]  /*2120*/  IMAD.WIDE.U32 R14, R120, UR4, R8 ;  /* 0x00000004780e7c25 */ /* 0x000fe2000f8e0008 */
[----:B------:R-:W-:Y:S02]  /*2130*/  ISETP.LT.OR P5, PT, R0, 0x1, !P1 ;  /* 0x000000010000780c */ /* 0x000fe40004fa1670 */
[----:B------:R-:W1:Y:S01]  /*2140*/  LDC.64 R128, c[0x0][0x5a8] ;  /* 0x00016a00ff807b82 */ /* 0x000e620000000a00 */
[----:B------:R-:W-:Y:S02]  /*2150*/  IMAD R3, R120, UR5, R3 ;  /* 0x0000000578037c24 */ /* 0x000fe4000f8e0203 */
[----:B------:R-:W-:-:S02]  /*2160*/  IMAD.MOV.U32 R12, RZ, RZ, R14 ;  /* 0x000000ffff0c7224 */ /* 0x000fc400078e000e */
[----:B------:R-:W-:Y:S02]  /*2170*/  IMAD.IADD R13, R15, 0x1, R3 ;  /* 0x000000010f0d7824 */ /* 0x000fe400078e0203 */
[-C--:B0-----:R-:W-:Y:S02]  /*2180*/  IMAD R10, R11, R126.reuse, RZ ;  /* 0x0000007e0b0a7224 */ /* 0x081fe400078e02ff */
[----:B------:R-:W-:-:S04]  /*2190*/  IMAD.WIDE.U32 R8, R131, R126, R12 ;  /* 0x0000007e83087225 */ /* 0x000fc800078e000c */
[----:B------:R-:W-:Y:S01]  /*21a0*/  IMAD R21, R131, R127, R10 ;  /* 0x0000007f83157224 */ /* 0x000fe200078e020a */
[----:B-1----:R-:W-:-:S04]  /*21b0*/  IADD3 R8, P0, R8, R128, RZ ;  /* 0x0000008008087210 */ /* 0x002fc80007f1e0ff */
[----:B------:R-:W-:Y:S01]  /*21c0*/  IADD3.X R9, R129, R9, R21, P0, !PT ;  /* 0x0000000981097210 */ /* 0x000fe200007fe415 */
[----:B------:R-:W-:Y:S08]  /*21d0*/  @P5 BRA `(.L_x_38) ;  /* 0x0000000000045947 */ /* 0x000ff00003800000 */
[----:B--2---:R0:W5:Y:S02]  /*21e0*/  LDG.E.U8 R125, desc[UR36][R8.64] ;  /* 0x00000024087d7981 */ /* 0x004164000c1e1100 */
.L_x_38:
[----:B------:R-:W-:Y:S05]  /*21f0*/  BSYNC B1 ;  /* 0x0000000000017941 */ /* 0x000fea0003800000 */
.L_x_37:
[----:B-----5:R-:W-:Y:S01]  /*2200*/  LOP3.LUT R3, R125, 0xffff, RZ, 0xc0, !PT ;  /* 0x0000ffff7d037812 */ /* 0x020fe200078ec0ff */
[----:B------:R-:W-:Y:S01]  /*2210*/  IMAD.SHL.U32 R10, R126, 0x8, RZ ;  /* 0x000000087e0a7824 */ /* 0x000fe200078e00ff */
[----:B------:R-:W-:Y:S01]  /*2220*/  ISETP.GE.AND P0, PT, R20, 0x9, PT ;  /* 0x000000091400780c */ /* 0x000fe20003f06270 */
[----:B------:R-:W-:Y:S01]  /*2230*/  BSSY B1, `(.L_x_39) ;  /* 0x000000e000017945 */ /* 0x000fe20003800000 */
[----:B------:R-:W-:Y:S02]  /*2240*/  PRMT R3, R3, 0x8880, RZ ;  /* 0x0000888003037816 */ /* 0x000fe400000000ff */
[----:B------:R-:W-:Y:S02]  /*2250*/  ISETP.LT.OR P2, PT, R0, 0x2, !P1 ;  /* 0x000000020000780c */ /* 0x000fe40004f41670 */
[----:B------:R-:W-:Y:S01]  /*2260*/  SHF.L.U64.HI R11, R126, 0x3, R127 ;  /* 0x000000037e0b7819 */ /* 0x000fe2000001027f */
[----:B------:R-:W-:-:S04]  /*2270*/  IMAD R20, R3, R124, RZ ;  /* 0x0000007c03147224 */ /* 0x000fc800078e02ff */
[----:B------:R-:W-:Y:S02]  /*2280*/  @!P5 IMAD R3, R24, R123, R20 ;  /* 0x0000007b1803d224 */ /* 0x000fe400078e0214 */
[----:B------:R-:W-:-:S03]  /*2290*/  IMAD.WIDE.U32 R10, R131, R126, R10 ;  /* 0x0000007e830a7225 */ /* 0x000fc600078e000a */
[----:B------:R1:W-:Y:S01]  /*22a0*/  @!P5 STG.E.U8 desc[UR36][R4.64], R3 ;  /* 0x000000030400d986 */ /* 0x0003e2000c101124 */
[----:B------:R-:W-:Y:S01]  /*22b0*/  IADD3 R10, P3, P4, R14, R128, R10 ;  /* 0x000000800e0a7210 */ /* 0x000fe20007c7e00a */
[----:B------:R-:W-:Y:S01]  /*22c0*/  IMAD.IADD R14, R21, 0x1, R11 ;  /* 0x00000001150e7824 */ /* 0x000fe200078e020b */
[----:B------:R-:W-:Y:S11]  /*22d0*/  @P2 BRA `(.L_x_40) ;  /* 0x00000000000c2947 */ /* 0x000ff60003800000 */
[----:B--2---:R-:W1:Y:S02]  /*22e0*/  LDG.E.U8 R125, desc[UR36][R8.64+0x1] ;  /* 0x00000124087d7981 */ /* 0x004e64000c1e1100 */
[----:B-1----:R-:W-:-:S05]  /*22f0*/  PRMT R3, R125, 0x8880, RZ ;  /* 0x000088807d037816 */ /* 0x002fca00000000ff */
[----:B------:R-:W-:-:S07]  /*2300*/  IMAD R20, R3, R124, RZ ;  /* 0x0000007c03147224 */ /* 0x000fce00078e02ff */
.L_x_40:
[----:B------:R-:W-:Y:S05]  /*2310*/  BSYNC B1 ;  /* 0x0000000000017941 */ /* 0x000fea0003800000 */
.L_x_39:
[C---:B------:R-:W-:Y:S01]  /*2320*/  ISETP.LT.OR P5, PT, R0.reuse, 0x1, !P0 ;  /* 0x000000010000780c */ /* 0x040fe200047a1670 */
[----:B------:R-:W-:Y:S01]  /*2330*/  @!P2 IMAD R25, R25, R123, R20 ;  /* 0x0000007b1919a224 */ /* 0x000fe200078e0214 */
[----:B------:R-:W-:Y:S01]  /*2340*/  BSSY B1, `(.L_x_41) ;  /* 0x000000a000017945 */ /* 0x000fe20003800000 */
[----:B------:R-:W-:Y:S02]  /*2350*/  IADD3.X R11, R13, R129, R14, P3, P4 ;  /* 0x000000810d0b7210 */ /* 0x000fe40001fe840e */
[C---:B------:R-:W-:Y:S01]  /*2360*/  ISETP.LT.OR P3, PT, R0.reuse, 0x2, !P0 ;  /* 0x000000020000780c */ /* 0x040fe20004761670 */
[----:B------:R3:W-:Y:S01]  /*2370*/  @!P2 STG.E.U8 desc[UR36][R4.64+0x1], R25 ;  /* 0x000001190400a986 */ /* 0x0007e2000c101124 */
[C---:B------:R-:W-:Y:S02]  /*2380*/  ISETP.LT.OR P4, PT, R0.reuse, 0x9, !P1 ;  /* 0x000000090000780c */ /* 0x040fe40004f81670 */
[----:B------:R-:W-:-:S04]  /*2390*/  ISETP.LT.OR P2, PT, R0, 0xa, !P1 ;  /* 0x0000000a0000780c */ /* 0x000fc80004f41670 */
[----:B------:R-:W-:Y:S09]  /*23a0*/  @P5 BRA `(.L_x_42) ;  /* 0x00000000000c5947 */ /* 0x000ff20003800000 */
[----:B--2---:R-:W1:Y:S02]  /*23b0*/  LDG.E.U8 R125, desc[UR36][R10.64] ;  /* 0x000000240a7d7981 */ /* 0x004e64000c1e1100 */
[----:B-1----:R-:W-:-:S05]  /*23c0*/  PRMT R3, R125, 0x8880, RZ ;  /* 0x000088807d037816 */ /* 0x002fca00000000ff */
[----:B------:R-:W-:-:S07]  /*23d0*/  IMAD R20, R3, R124, RZ ;  /* 0x0000007c03147224 */ /* 0x000fce00078e02ff */
.L_x_42:
[----:B------:R-:W-:Y:S05]  /*23e0*/  BSYNC B1 ;  /* 0x0000000000017941 */ /* 0x000fea0003800000 */
.L_x_41:
[----:B-1----:R-:W-:Y:S01]  /*23f0*/  @!P5 IMAD R3, R26, R123, R20 ;  /* 0x0000007b1a03d224 */ /* 0x002fe200078e0214 */
[----:B------:R-:W-:Y:S04]  /*2400*/  BSSY B1, `(.L_x_43) ;  /* 0x0000006000017945 */ /* 0x000fe80003800000 */
[----:B------:R1:W-:Y:S01]  /*2410*/  @!P5 STG.E.U8 desc[UR36][R6.64], R3 ;  /* 0x000000030600d986 */ /* 0x0003e2000c101124 */
[----:B------:R-:W-:Y:S05]  /*2420*/  @P3 BRA `(.L_x_44) ;  /* 0x00000000000c3947 */ /* 0x000fea0003800000 */
[----:B--2---:R-:W1:Y:S02]  /*2430*/  LDG.E.U8 R125, desc[UR36][R10.64+0x1] ;  /* 0x000001240a7d7981 */ /* 0x004e64000c1e1100 */
[----:B-1----:R-:W-:-:S05]  /*2440*/  PRMT R3, R125, 0x8880, RZ ;  /* 0x000088807d037816 */ /* 0x002fca00000000ff */
[----:B------:R-:W-:-:S07]  /*2450*/  IMAD R20, R3, R124, RZ ;  /* 0x0000007c03147224 */ /* 0x000fce00078e02ff */
.L_x_44:
[----:B------:R-:W-:Y:S05]  /*2460*/  BSYNC B1 ;  /* 0x0000000000017941 */ /* 0x000fea0003800000 */
.L_x_43:
[----:B------:R-:W-:Y:S01]  /*2470*/  @!P3 IMAD R27, R27, R123, R20 ;  /* 0x0000007b1b1bb224 */ /* 0x000fe200078e0214 */
[----:B------:R-:W-:Y:S04]  /*2480*/  BSSY B1, `(.L_x_45) ;  /* 0x0000006000017945 */ /* 0x000fe80003800000 */
[----:B------:R4:W-:Y:S01]  /*2490*/  @!P3 STG.E.U8 desc[UR36][R6.64+0x1], R27 ;  /* 0x0000011b0600b986 */ /* 0x0009e2000c101124 */
[----:B------:R-:W-:Y:S05]  /*24a0*/  @P4 BRA `(.L_x_46) ;  /* 0x00000000000c4947 */ /* 0x000fea0003800000 */
[----:B--2---:R-:W1:Y:S02]  /*24b0*/  LDG.E.U8 R125, desc[UR36][R8.64+0x8] ;  /* 0x00000824087d7981 */ /* 0x004e64000c1e1100 */
[----:B-1----:R-:W-:-:S05]  /*24c0*/  PRMT R3, R125, 0x8880, RZ ;  /* 0x000088807d037816 */ /* 0x002fca00000000ff */
[----:B------:R-:W-:-:S07]  /*24d0*/  IMAD R20, R3, R124, RZ ;  /* 0x0000007c03147224 */ /* 0x000fce00078e02ff */
.L_x_46:
[----:B------:R-:W-:Y:S05]  /*24e0*/  BSYNC B1 ;  /* 0x0000000000017941 */ /* 0x000fea0003800000 */
.L_x_45:
[----:B-1----:R-:W-:Y:S01]  /*24f0*/  @!P4 IMAD R3, R28, R123, R20 ;  /* 0x0000007b1c03c224 */ /* 0x002fe200078e0214 */
[----:B------:R-:W-:Y:S04]  /*2500*/  BSSY B1, `(.L_x_47) ;  /* 0x0000006000017945 */ /* 0x000fe80003800000 */
[----:B------:R1:W-:Y:S01]  /*2510*/  @!P4 STG.E.U8 desc[UR36][R4.64+0x8], R3 ;  /* 0x000008030400c986 */ /* 0x0003e2000c101124 */
[----:B------:R-:W-:Y:S05]  /*2520*/  @P2 BRA `(.L_x_48) ;  /* 0x00000000000c2947 */ /* 0x000fea0003800000 */
[----:B--2---:R-:W1:Y:S02]  /*2530*/  LDG.E.U8 R125, desc[UR36][R8.64+0x9] ;  /* 0x00000924087d7981 */ /* 0x004e64000c1e1100 */
[----:B-1----:R-:W-:-:S05]  /*2540*/  PRMT R3, R125, 0x8880, RZ ;  /* 0x000088807d037816 */ /* 0x002fca00000000ff */
[----:B------:R-:W-:-:S07]  /*2550*/  IMAD R20, R3, R124, RZ ;  /* 0x0000007c03147224 */ /* 0x000fce00078e02ff */
.L_x_48:
[----:B------:R-:W-:Y:S05]  /*2560*/  BSYNC B1 ;  /* 0x0000000000017941 */ /* 0x000fea0003800000 */
.L_x_47:
[C---:B------:R-:W-:Y:S01]  /*2570*/  ISETP.LT.OR P4, PT, R0.reuse, 0x9, !P0 ;  /* 0x000000090000780c */ /* 0x040fe20004781670 */
[----:B------:R-:W-:Y:S01]  /*2580*/  @!P2 IMAD R29, R29, R123, R20 ;  /* 0x0000007b1d1da224 */ /* 0x000fe200078e0214 */
[----:B------:R-:W-:Y:S01]  /*2590*/  BSSY B1, `(.L_x_49) ;  /* 0x0000009000017945 */ /* 0x000fe20003800000 */
[C---:B------:R-:W-:Y:S02]  /*25a0*/  ISETP.LT.OR P3, PT, R0.reuse, 0xa, !P0 ;  /* 0x0000000a0000780c */ /* 0x040fe40004761670 */
[C---:B------:R-:W-:Y:S01]  /*25b0*/  ISETP.LT.OR P5, PT, R0.reuse, 0x11, !P1 ;  /* 0x000000110000780c */ /* 0x040fe20004fa1670 */
[----:B------:R0:W-:Y:S01]  /*25c0*/  @!P2 STG.E.U8 desc[UR36][R4.64+0x9], R29 ;  /* 0x0000091d0400a986 */ /* 0x0001e2000c101124 */
[----:B------:R-:W-:-:S06]  /*25d0*/  ISETP.LT.OR P2, PT, R0, 0x12, !P1 ;  /* 0x000000120000780c */ /* 0x000fcc0004f41670 */
[----:B------:R-:W-:Y:S07]  /*25e0*/  @P4 BRA `(.L_x_50) ;  /* 0x00000000000c4947 */ /* 0x000fee0003800000 */
[----:B--2---:R-:W1:Y:S02]  /*25f0*/  LDG.E.U8 R125, desc[UR36][R10.64+0x8] ;  /* 0x000008240a7d7981 */ /* 0x004e64000c1e1100 */
[----:B-1----:R-:W-:-:S05]  /*2600*/  PRMT R3, R125, 0x8880, RZ ;  /* 0x000088807d037816 */ /* 0x002fca00000000ff */
[----:B------:R-:W-:-:S07]  /*2610*/  IMAD R20, R3, R124, RZ ;  /* 0x0000007c03147224 */ /* 0x000fce00078e02ff */
.L_x_50:
[----:B------:R-:W-:Y:S05]  /*2620*/  BSYNC B1 ;  /* 0x0000000000017941 */ /* 0x000fea0003800000 */
.L_x_49:
[----:B-1----:R-:W-:Y:S01]  /*2630*/  @!P4 IMAD R3, R30, R123, R20 ;  /* 0x0000007b1e03c224 */ /* 0x002fe200078e0214 */
[----:B------:R-:W-:Y:S04]  /*2640*/  BSSY B1, `(.L_x_51) ;  /* 0x0000006000017945 */ /* 0x000fe80003800000 */
[----:B------:R1:W-:Y:S01]  /*2650*/  @!P4 STG.E.U8 desc[UR36][R6.64+0x8], R3 ;  /* 0x000008030600c986 */ /* 0x0003e2000c101124 */
[----:B------:R-:W-:Y:S05]  /*2660*/  @P3 BRA `(.L_x_52) ;  /* 0x00000000000c3947 */ /* 0x000fea0003800000 */
[----:B--2---:R-:W1:Y:S02]  /*2670*/  LDG.E.U8 R125, desc[UR36][R10.64+0x9] ;  /* 0x000009240a7d7981 */ /* 0x004e64000c1e1100 */
[----:B-1----:R-:W-:-:S05]  /*2680*/  PRMT R3, R125, 0x8880, RZ ;  /* 0x000088807d037816 */ /* 0x002fca00000000ff */
[----:B------:R-:W-:-:S07]  /*2690*/  IMAD R20, R3, R124, RZ ;  /* 0x0000007c03147224 */ /* 0x000fce00078e02ff */
.L_x_52:
[----:B------:R-:W-:Y:S05]  /*26a0*/  BSYNC B1 ;  /* 0x0000000000017941 */ /* 0x000fea0003800000 */
.L_x_51:
[----:B------:R-:W-:Y:S01]  /*26b0*/  @!P3 IMAD R31, R31, R123, R20 ;  /* 0x0000007b1f1fb224 */ /* 0x000fe200078e0214 */
[----:B------:R-:W-:Y:S04]  /*26c0*/  BSSY B1, `(.L_x_53) ;  /* 0x0000006000017945 */ /* 0x000fe80003800000 */
[----:B------:R0:W-:Y:S01]  /*26d0*/  @!P3 STG.E.U8 desc[UR36][R6.64+0x9], R31 ;  /* 0x0000091f0600b986 */ /* 0x0001e2000c101124 */
[----:B------:R-:W-:Y:S05]  /*26e0*/  @P5 BRA `(.L_x_54) ;  /* 0x00000000000c5947 */ /* 0x000fea0003800000 */
[----:B--2---:R-:W1:Y:S02]  /*26f0*/  LDG.E.U8 R125, desc[UR36][R8.64+0x10] ;  /* 0x00001024087d7981 */ /* 0x004e64000c1e1100 */
[----:B-1----:R-:W-:-:S05]  /*2700*/  PRMT R3, R125, 0x8880, RZ ;  /* 0x000088807d037816 */ /* 0x002fca00000000ff */
[----:B------:R-:W-:-:S07]  /*2710*/  IMAD R20, R3, R124, RZ ;  /* 0x0000007c03147224 */ /* 0x000fce00078e02ff */
.L_x_54:
[----:B------:R-:W-:Y:S05]  /*2720*/  BSYNC B1 ;  /* 0x0000000000017941 */ /* 0x000fea0003800000 */
.L_x_53:
[----:B-1----:R-:W-:Y:S01]  /*2730*/  @!P5 IMAD R3, R32, R123, R20 ;  /* 0x0000007b2003d224 */ /* 0x002fe200078e0214 */
[----:B------:R-:W-:Y:S04]  /*2740*/  BSSY B1, `(.L_x_55) ;  /* 0x0000006000017945 */ /* 0x000fe80003800000 */
[----:B------:R1:W-:Y:S01]  /*2750*/  @!P5 STG.E.U8 desc[UR36][R4.64+0x10], R3 ;  /* 0x000010030400d986 */ /* 0x0003e2000c101124 */
[----:B------:R-:W-:Y:S05]  /*2760*/  @P2 BRA `(.L_x_56) ;  /* 0x00000000000c2947 */ /* 0x000fea0003800000 */
[----:B--2---:R-:W1:Y:S02]  /*2770*/  LDG.E.U8 R125, desc[UR36][R8.64+0x11] ;  /* 0x00001124087d7981 */ /* 0x004e64000c1e1100 */
[----:B-1----:R-:W-:-:S05]  /*2780*/  PRMT R3, R125, 0x8880, RZ ;  /* 0x000088807d037816 */ /* 0x002fca00000000ff */
[----:B------:R-:W-:-:S07]  /*2790*/  IMAD R20, R3, R124, RZ ;  /* 0x0000007c03147224 */ /* 0x000fce00078e02ff */
.L_x_56:
[----:B------:R-:W-:Y:S05]  /*27a0*/  BSYNC B1 ;  /* 0x0000000000017941 */ /* 0x000fea0003800000 */
.L_x_55:
        /* <DEDUP_REMOVED lines=11> */
.L_x_58:
[----:B------:R-:W-:Y:S05]  /*2860*/  BSYNC B1 ;  /* 0x0000000000017941 */ /* 0x000fea0003800000 */
.L_x_57:
[----:B-1----:R-:W-:Y:S01]  /*2870*/  @!P4 IMAD R3, R34, R123, R20 ;  /* 0x0000007b2203c224 */ /* 0x002fe200078e0214 */
[----:B------:R-:W-:Y:S04]  /*2880*/  BSSY B1, `(.L_x_59) ;  /* 0x0000006000017945 */ /* 0x000fe80003800000 */
[----:B------:R1:W-:Y:S01]  /*2890*/  @!P4 STG.E.U8 desc[UR36][R6.64+0x10], R3 ;  /* 0x000010030600c986 */ /* 0x0003e2000c101124 */
[----:B------:R-:W-:Y:S05]  /*28a0*/  @P3 BRA `(.L_x_60) ;  /* 0x00000000000c3947 */ /* 0x000fea0003800000 */
[----:B--2---:R-:W1:Y:S02]  /*28b0*/  LDG.E.U8 R125, desc[UR36][R10.64+0x11] ;  /* 0x000011240a7d7981 */ /* 0x004e64000c1e1100 */
[----:B-1----:R-:W-:-:S05]  /*28c0*/  PRMT R3, R125, 0x8880, RZ ;  /* 0x000088807d037816 */ /* 0x002fca00000000ff */
[----:B------:R-:W-:-:S07]  /*28d0*/  IMAD R20, R3, R124, RZ ;  /* 0x0000007c03147224 */ /* 0x000fce00078e02ff */
.L_x_60:
[----:B------:R-:W-:Y:S05]  /*28e0*/  BSYNC B1 ;  /* 0x0000000000017941 */ /* 0x000fea0003800000 */
.L_x_59:
[----:B------:R-:W-:Y:S01]  /*28f0*/  @!P3 IMAD R35, R35, R123, R20 ;  /* 0x0000007b2323b224 */ /* 0x000fe200078e0214 */
[----:B------:R-:W-:Y:S04]  /*2900*/  BSSY B1, `(.L_x_61) ;  /* 0x0000006000017945 */ /* 0x000fe80003800000 */
[----:B------:R0:W-:Y:S01]  /*2910*/  @!P3 STG.E.U8 desc[UR36][R6.64+0x11], R35 ;  /* 0x000011230600b986 */ /* 0x0001e2000c101124 */
[----:B------:R-:W-:Y:S05]  /*2920*/  @P5 BRA `(.L_x_62) ;  /* 0x00000000000c5947 */ /* 0x000fea0003800000 */
[----:B--2---:R-:W1:Y:S02]  /*2930*/  LDG.E.U8 R125, desc[UR36][R8.64+0x18] ;  /* 0x00001824087d7981 */ /* 0x004e64000c1e1100 */
[----:B-1----:R-:W-:-:S05]  /*2940*/  PRMT R3, R125, 0x8880, RZ ;  /* 0x000088807d037816 */ /* 0x002fca00000000ff */
[----:B------:R-:W-:-:S07]  /*2950*/  IMAD R20, R3, R124, RZ ;  /* 0x0000007c03147224 */ /* 0x000fce00078e02ff */
.L_x_62:
[----:B------:R-:W-:Y:S05]  /*2960*/  BSYNC B1 ;  /* 0x0000000000017941 */ /* 0x000fea0003800000 */
.L_x_61:
[----:B-1----:R-:W-:Y:S01]  /*2970*/  @!P5 IMAD R3, R36, R123, R20 ;  /* 0x0000007b2403d224 */ /* 0x002fe200078e0214 */
[----:B------:R-:W-:Y:S04]  /*2980*/  BSSY B1, `(.L_x_63) ;  /* 0x0000006000017945 */ /* 0x000fe80003800000 */
[----:B------:R1:W-:Y:S01]  /*2990*/  @!P5 STG.E.U8 desc[UR36][R4.64+0x18], R3 ;  /* 0x000018030400d986 */ /* 0x0003e2000c101124 */
[----:B------:R-:W-:Y:S05]  /*29a0*/  @P2 BRA `(.L_x_64) ;  /* 0x00000000000c2947 */ /* 0x000fea0003800000 */
[----:B--2---:R-:W1:Y:S02]  /*29b0*/  LDG.E.U8 R125, desc[UR36][R8.64+0x19] ;  /* 0x00001924087d7981 */ /* 0x004e64000c1e1100 */
[----:B-1----:R-:W-:-:S05]  /*29c0*/  PRMT R3, R125, 0x8880, RZ ;  /* 0x000088807d037816 */ /* 0x002fca00000000ff */
[----:B------:R-:W-:-:S07]  /*29d0*/  IMAD R20, R3, R124, RZ ;  /* 0x0000007c03147224 */ /* 0x000fce00078e02ff */
.L_x_64:
[----:B------:R-:W-:Y:S05]  /*29e0*/  BSYNC B1 ;  /* 0x0000000000017941 */ /* 0x000fea0003800000 */
.L_x_63:
        /* <DEDUP_REMOVED lines=11> */
.L_x_66:
[----:B------:R-:W-:Y:S05]  /*2aa0*/  BSYNC B1 ;  /* 0x0000000000017941 */ /* 0x000fea0003800000 */
.L_x_65:
[----:B-1----:R-:W-:Y:S01]  /*2ab0*/  @!P4 IMAD R3, R38, R123, R20 ;  /* 0x0000007b2603c224 */ /* 0x002fe200078e0214 */
[----:B------:R-:W-:Y:S04]  /*2ac0*/  BSSY B1, `(.L_x_67) ;  /* 0x0000006000017945 */ /* 0x000fe80003800000 */
[----:B------:R1:W-:Y:S01]  /*2ad0*/  @!P4 STG.E.U8 desc[UR36][R6.64+0x18], R3 ;  /* 0x000018030600c986 */ /* 0x0003e2000c101124 */
[----:B------:R-:W-:Y:S05]  /*2ae0*/  @P3 BRA `(.L_x_68) ;  /* 0x00000000000c3947 */ /* 0x000fea0003800000 */
[----:B--2---:R-:W1:Y:S02]  /*2af0*/  LDG.E.U8 R125, desc[UR36][R10.64+0x19] ;  /* 0x000019240a7d7981 */ /* 0x004e64000c1e1100 */
[----:B-1----:R-:W-:-:S05]  /*2b00*/  PRMT R3, R125, 0x8880, RZ ;  /* 0x000088807d037816 */ /* 0x002fca00000000ff */
[----:B------:R-:W-:-:S07]  /*2b10*/  IMAD R20, R3, R124, RZ ;  /* 0x0000007c03147224 */ /* 0x000fce00078e02ff */
.L_x_68:
[----:B------:R-:W-:Y:S05]  /*2b20*/  BSYNC B1 ;  /* 0x0000000000017941 */ /* 0x000fea0003800000 */
.L_x_67:
[----:B------:R-:W-:Y:S01]  /*2b30*/  @!P3 IMAD R39, R39, R123, R20 ;  /* 0x0000007b2727b224 */ /* 0x000fe200078e0214 */
[----:B------:R-:W-:Y:S04]  /*2b40*/  BSSY B1, `(.L_x_69) ;  /* 0x0000006000017945 */ /* 0x000fe80003800000 */
[----:B------:R0:W-:Y:S01]  /*2b50*/  @!P3 STG.E.U8 desc[UR36][R6.64+0x19], R39 ;  /* 0x000019270600b986 */ /* 0x0001e2000c101124 */
[----:B------:R-:W-:Y:S05]  /*2b60*/  @P5 BRA `(.L_x_70) ;  /* 0x00000000000c5947 */ /* 0x000fea0003800000 */
[----:B--2---:R-:W1:Y:S02]  /*2b70*/  LDG.E.U8 R125, desc[UR36][R8.64+0x20] ;  /* 0x00002024087d7981 */ /* 0x004e64000c1e1100 */
[----:B-1----:R-:W-:-:S05]  /*2b80*/  PRMT R3, R125, 0x8880, RZ ;  /* 0x000088807d037816 */ /* 0x002fca00000000ff */
[----:B------:R-:W-:-:S07]  /*2b90*/  IMAD R20, R3, R124, RZ ;  /* 0x0000007c03147224 */ /* 0x000fce00078e02ff */
.L_x_70:
[----:B------:R-:W-:Y:S05]  /*2ba0*/  BSYNC B1 ;  /* 0x0000000000017941 */ /* 0x000fea0003800000 */
.L_x_69:
[----:B-1----:R-:W-:Y:S01]  /*2bb0*/  @!P5 IMAD R3, R40, R123, R20 ;  /* 0x0000007b2803d224 */ /* 0x002fe200078e0214 */
[----:B------:R-:W-:Y:S04]  /*2bc0*/  BSSY B1, `(.L_x_71) ;  /* 0x0000006000017945 */ /* 0x000fe80003800000 */
[----:B------:R1:W-:Y:S01]  /*2bd0*/  @!P5 STG.E.U8 desc[UR36][R4.64+0x20], R3 ;  /* 0x000020030400d986 */ /* 0x0003e2000c101124 */
[----:B------:R-:W-:Y:S05]  /*2be0*/  @P2 BRA `(.L_x_72) ;  /* 0x00000000000c2947 */ /* 0x000fea0003800000 */
[----:B--2---:R-:W1:Y:S02]  /*2bf0*/  LDG.E.U8 R125, desc[UR36][R8.64+0x21] ;  /* 0x00002124087d7981 */ /* 0x004e64000c1e1100 */
[----:B-1----:R-:W-:-:S05]  /*2c00*/  PRMT R3, R125, 0x8880, RZ ;  /* 0x000088807d037816 */ /* 0x002fca00000000ff */
[----:B------:R-:W-:-:S07]  /*2c10*/  IMAD R20, R3, R124, RZ ;  /* 0x0000007c03147224 */ /* 0x000fce00078e02ff */
.L_x_72:
[----:B------:R-:W-:Y:S05]  /*2c20*/  BSYNC B1 ;  /* 0x0000000000017941 */ /* 0x000fea0003800000 */
.L_x_71:
        /* <DEDUP_REMOVED lines=11> */
.L_x_74:
[----:B------:R-:W-:Y:S05]  /*2ce0*/  BSYNC B1 ;  /* 0x0000000000017941 */ /* 0x000fea0003800000 */
.L_x_73:
[----:B-1----:R-:W-:Y:S01]  /*2cf0*/  @!P4 IMAD R3, R42, R123, R20 ;  /* 0x0000007b2a03c224 */ /* 0x002fe200078e0214 */
[----:B------:R-:W-:Y:S04]  /*2d00*/  BSSY B1, `(.L_x_75) ;  /* 0x0000006000017945 */ /* 0x000fe80003800000 */
[----:B------:R1:W-:Y:S01]  /*2d10*/  @!P4 STG.E.U8 desc[UR36][R6.64+0x20], R3 ;  /* 0x000020030600c986 */ /* 0x0003e2000c101124 */
[----:B------:R-:W-:Y:S05]  /*2d20*/  @P3 BRA `(.L_x_76) ;  /* 0x00000000000c3947 */ /* 0x000fea0003800000 */
[----:B--2---:R-:W1:Y:S02]  /*2d30*/  LDG.E.U8 R125, desc[UR36][R10.64+0x21] ;  /* 0x000021240a7d7981 */ /* 0x004e64000c1e1100 */
[----:B-1----:R-:W-:-:S05]  /*2d40*/  PRMT R3, R125, 0x8880, RZ ;  /* 0x000088807d037816 */ /* 0x002fca00000000ff */
[----:B------:R-:W-:-:S07]  /*2d50*/  IMAD R20, R3, R124, RZ ;  /* 0x0000007c03147224 */ /* 0x000fce00078e02ff */
.L_x_76:
[----:B------:R-:W-:Y:S05]  /*2d60*/  BSYNC B1 ;  /* 0x0000000000017941 */ /* 0x000fea0003800000 */
.L_x_75:
[----:B------:R-:W-:Y:S01]  /*2d70*/  @!P3 IMAD R43, R43, R123, R20 ;  /* 0x0000007b2b2bb224 */ /* 0x000fe200078e0214 */
[----:B------:R-:W-:Y:S04]  /*2d80*/  BSSY B1, `(.L_x_77) ;  /* 0x0000006000017945 */ /* 0x000fe80003800000 */
[----:B------:R0:W-:Y:S01]  /*2d90*/  @!P3 STG.E.U8 desc[UR36][R6.64+0x21], R43 ;  /* 0x0000212b0600b986 */ /* 0x0001e2000c101124 */
[----:B------:R-:W-:Y:S05]  /*2da0*/  @P5 BRA `(.L_x_78) ;  /* 0x00000000000c5947 */ /* 0x000fea0003800000 */
[----:B--2---:R-:W1:Y:S02]  /*2db0*/  LDG.E.U8 R125, desc[UR36][R8.64+0x28] ;  /* 0x00002824087d7981 */ /* 0x004e64000c1e1100 */
[----:B-1----:R-:W-:-:S05]  /*2dc0*/  PRMT R3, R125, 0x8880, RZ ;  /* 0x000088807d037816 */ /* 0x002fca00000000ff */
[----:B------:R-:W-:-:S07]  /*2dd0*/  IMAD R20, R3, R124, RZ ;  /* 0x0000007c03147224 */ /* 0x000fce00078e02ff */
.L_x_78:
[----:B------:R-:W-:Y:S05]  /*2de0*/  BSYNC B1 ;  /* 0x0000000000017941 */ /* 0x000fea0003800000 */
.L_x_77:
[----:B-1----:R-:W-:Y:S01]  /*2df0*/  @!P5 IMAD R3, R44, R123, R20 ;  /* 0x0000007b2c03d224 */ /* 0x002fe200078e0214 */
[----:B------:R-:W-:Y:S04]  /*2e00*/  BSSY B1, `(.L_x_79) ;  /* 0x0000006000017945 */ /* 0x000fe80003800000 */
[----:B------:R1:W-:Y:S01]  /*2e10*/  @!P5 STG.E.U8 desc[UR36][R4.64+0x28], R3 ;  /* 0x000028030400d986 */ /* 0x0003e2000c101124 */
[----:B------:R-:W-:Y:S05]  /*2e20*/  @P2 BRA `(.L_x_80) ;  /* 0x00000000000c2947 */ /* 0x000fea0003800000 */
[----:B--2---:R-:W1:Y:S02]  /*2e30*/  LDG.E.U8 R125, desc[UR36][R8.64+0x29] ;  /* 0x00002924087d7981 */ /* 0x004e64000c1e1100 */
[----:B-1----:R-:W-:-:S05]  /*2e40*/  PRMT R3, R125, 0x8880, RZ ;  /* 0x000088807d037816 */ /* 0x002fca00000000ff */
[----:B------:R-:W-:-:S07]  /*2e50*/  IMAD R20, R3, R124, RZ ;  /* 0x0000007c03147224 */ /* 0x000fce00078e02ff */
.L_x_80:
[----:B------:R-:W-:Y:S05]  /*2e60*/  BSYNC B1 ;  /* 0x0000000000017941 */ /* 0x000fea0003800000 */
.L_x_79:
        /* <DEDUP_REMOVED lines=11> */
.L_x_82:
[----:B------:R-:W-:Y:S05]  /*2f20*/  BSYNC B1 ;  /* 0x0000000000017941 */ /* 0x000fea0003800000 */
.L_x_81:
[----:B-1----:R-:W-:Y:S01]  /*2f30*/  @!P4 IMAD R3, R46, R123, R20 ;  /* 0x0000007b2e03c224 */ /* 0x002fe200078e0214 */
[----:B------:R-:W-:Y:S04]  /*2f40*/  BSSY B1, `(.L_x_83) ;  /* 0x0000006000017945 */ /* 0x000fe80003800000 */
[----:B------:R1:W-:Y:S01]  /*2f50*/  @!P4 STG.E.U8 desc[UR36][R6.64+0x28], R3 ;  /* 0x000028030600c986 */ /* 0x0003e2000c101124 */
[----:B------:R-:W-:Y:S05]  /*2f60*/  @P3 BRA `(.L_x_84) ;  /* 0x00000000000c3947 */ /* 0x000fea0003800000 */
[----:B--2---:R-:W1:Y:S02]  /*2f70*/  LDG.E.U8 R125, desc[UR36][R10.64+0x29] ;  /* 0x000029240a7d7981 */ /* 0x004e64000c1e1100 */
[----:B-1----:R-:W-:-:S05]  /*2f80*/  PRMT R3, R125, 0x8880, RZ ;  /* 0x000088807d037816 */ /* 0x002fca00000000ff */
[----:B------:R-:W-:-:S07]  /*2f90*/  IMAD R20, R3, R124, RZ ;  /* 0x0000007c03147224 */ /* 0x000fce00078e02ff */
.L_x_84:
[----:B------:R-:W-:Y:S05]  /*2fa0*/  BSYNC B1 ;  /* 0x0000000000017941 */ /* 0x000fea0003800000 */
.L_x_83:
[----:B------:R-:W-:Y:S01]  /*2fb0*/  @!P3 IMAD R47, R47, R123, R20 ;  /* 0x0000007b2f2fb224 */ /* 0x000fe200078e0214 */
[----:B------:R-:W-:Y:S04]  /*2fc0*/  BSSY B1, `(.L_x_85) ;  /* 0x0000006000017945 */ /* 0x000fe80003800000 */
[----:B------:R0:W-:Y:S01]  /*2fd0*/  @!P3 STG.E.U8 desc[UR36][R6.64+0x29], R47 ;  /* 0x0000292f0600b986 */ /* 0x0001e2000c101124 */
[----:B------:R-:W-:Y:S05]  /*2fe0*/  @P5 BRA `(.L_x_86) ;  /* 0x00000000000c5947 */ /* 0x000fea0003800000 */
[----:B--2---:R-:W1:Y:S02]  /*2ff0*/  LDG.E.U8 R125, desc[UR36][R8.64+0x30] ;  /* 0x00003024087d7981 */ /* 0x004e64000c1e1100 */
[----:B-1----:R-:W-:-:S05]  /*3000*/  PRMT R3, R125, 0x8880, RZ ;  /* 0x000088807d037816 */ /* 0x002fca00000000ff */
[----:B------:R-:W-:-:S07]  /*3010*/  IMAD R20, R3, R124, RZ ;  /* 0x0000007c03147224 */ /* 0x000fce00078e02ff */
.L_x_86:
[----:B------:R-:W-:Y:S05]  /*3020*/  BSYNC B1 ;  /* 0x0000000000017941 */ /* 0x000fea0003800000 */
.L_x_85:
[----:B-1----:R-:W-:Y:S01]  /*3030*/  @!P5 IMAD R3, R48, R123, R20 ;  /* 0x0000007b3003d224 */ /* 0x002fe200078e0214 */
[----:B------:R-:W-:Y:S04]  /*3040*/  BSSY B1, `(.L_x_87) ;  /* 0x0000006000017945 */ /* 0x000fe80003800000 */
[----:B------:R1:W-:Y:S01]  /*3050*/  @!P5 STG.E.U8 desc[UR36][R4.64+0x30], R3 ;  /* 0x000030030400d986 */ /* 0x0003e2000c101124 */
[----:B------:R-:W-:Y:S05]  /*3060*/  @P2 BRA `(.L_x_88) ;  /* 0x00000000000c2947 */ /* 0x000fea0003800000 */
[----:B--2---:R-:W1:Y:S02]  /*3070*/  LDG.E.U8 R125, desc[UR36][R8.64+0x31] ;  /* 0x00003124087d7981 */ /* 0x004e64000c1e1100 */
[----:B-1----:R-:W-:-:S05]  /*3080*/  PRMT R3, R125, 0x8880, RZ ;  /* 0x000088807d037816 */ /* 0x002fca00000000ff */
[----:B------:R-:W-:-:S07]  /*3090*/  IMAD R20, R3, R124, RZ ;  /* 0x0000007c03147224 */ /* 0x000fce00078e02ff */
.L_x_88:
[----:B------:R-:W-:Y:S05]  /*30a0*/  BSYNC B1 ;  /* 0x0000000000017941 */ /* 0x000fea0003800000 */
.L_x_87:
        /* <DEDUP_REMOVED lines=11> */
.L_x_90:
[----:B------:R-:W-:Y:S05]  /*3160*/  BSYNC B1 ;  /* 0x0000000000017941 */ /* 0x000fea0003800000 */
.L_x_89:
[----:B-1----:R-:W-:Y:S01]  /*3170*/  @!P4 IMAD R3, R50, R123, R20 ;  /* 0x0000007b3203c224 */ /* 0x002fe200078e0214 */
[----:B------:R-:W-:Y:S04]  /*3180*/  BSSY B1, `(.L_x_91) ;  /* 0x0000006000017945 */ /* 0x000fe80003800000 */
[----:B------:R1:W-:Y:S01]  /*3190*/  @!P4 STG.E.U8 desc[UR36][R6.64+0x30], R3 ;  /* 0x000030030600c986 */ /* 0x0003e2000c101124 */
[----:B------:R-:W-:Y:S05]  /*31a0*/  @P3 BRA `(.L_x_92) ;  /* 0x00000000000c3947 */ /* 0x000fea0003800000 */
[----:B--2---:R-:W1:Y:S02]  /*31b0*/  LDG.E.U8 R125, desc[UR36][R10.64+0x31] ;  /* 0x000031240a7d7981 */ /* 0x004e64000c1e1100 */
[----:B-1----:R-:W-:-:S05]  /*31c0*/  PRMT R3, R125, 0x8880, RZ ;  /* 0x000088807d037816 */ /* 0x002fca00000000ff */
[----:B------:R-:W-:-:S07]  /*31d0*/  IMAD R20, R3, R124, RZ ;  /* 0x0000007c03147224 */ /* 0x000fce00078e02ff */
.L_x_92:
[----:B------:R-:W-:Y:S05]  /*31e0*/  BSYNC B1 ;  /* 0x0000000000017941 */ /* 0x000fea0003800000 */
.L_x_91:
[----:B------:R-:W-:Y:S01]  /*31f0*/  @!P3 IMAD R51, R51, R123, R20 ;  /* 0x0000007b3333b224 */ /* 0x000fe200078e0214 */
[----:B------:R-:W-:Y:S04]  /*3200*/  BSSY B1, `(.L_x_93) ;  /* 0x0000006000017945 */ /* 0x000fe80003800000 */
[----:B------:R0:W-:Y:S01]  /*3210*/  @!P3 STG.E.U8 desc[UR36][R6.64+0x31], R51 ;  /* 0x000031330600b986 */ /* 0x0001e2000c101124 */
[----:B------:R-:W-:Y:S05]  /*3220*/  @P5 BRA `(.L_x_94) ;  /* 0x00000000000c5947 */ /* 0x000fea0003800000 */
[----:B--2---:R-:W1:Y:S02]  /*3230*/  LDG.E.U8 R125, desc[UR36][R8.64+0x38] ;  /* 0x00003824087d7981 */ /* 0x004e64000c1e1100 */
[----:B-1----:R-:W-:-:S05]  /*3240*/  PRMT R3, R125, 0x8880, RZ ;  /* 0x000088807d037816 */ /* 0x002fca00000000ff */
[----:B------:R-:W-:-:S07]  /*3250*/  IMAD R20, R3, R124, RZ ;  /* 0x0000007c03147224 */ /* 0x000fce00078e02ff */
.L_x_94:
[----:B------:R-:W-:Y:S05]  /*3260*/  BSYNC B1 ;  /* 0x0000000000017941 */ /* 0x000fea0003800000 */
.L_x_93:
[----:B-1----:R-:W-:Y:S01]  /*3270*/  @!P5 IMAD R3, R52, R123, R20 ;  /* 0x0000007b3403d224 */ /* 0x002fe200078e0214 */
[----:B------:R-:W-:Y:S04]  /*3280*/  BSSY B1, `(.L_x_95) ;  /* 0x0000006000017945 */ /* 0x000fe80003800000 */
[----:B------:R1:W-:Y:S01]  /*3290*/  @!P5 STG.E.U8 desc[UR36][R4.64+0x38], R3 ;  /* 0x000038030400d986 */ /* 0x0003e2000c101124 */
[----:B------:R-:W-:Y:S05]  /*32a0*/  @P2 BRA `(.L_x_96) ;  /* 0x00000000000c2947 */ /* 0x000fea0003800000 */
[----:B--2---:R-:W1:Y:S02]  /*32b0*/  LDG.E.U8 R125, desc[UR36][R8.64+0x39] ;  /* 0x00003924087d7981 */ /* 0x004e64000c1e1100 */
[----:B-1----:R-:W-:-:S05]  /*32c0*/  PRMT R3, R125, 0x8880, RZ ;  /* 0x000088807d037816 */ /* 0x002fca00000000ff */
[----:B------:R-:W-:-:S07]  /*32d0*/  IMAD R20, R3, R124, RZ ;  /* 0x0000007c03147224 */ /* 0x000fce00078e02ff */
.L_x_96:
[----:B------:R-:W-:Y:S05]  /*32e0*/  BSYNC B1 ;  /* 0x0000000000017941 */ /* 0x000fea0003800000 */
.L_x_95:
        /* <DEDUP_REMOVED lines=11> */
.L_x_98:
[----:B------:R-:W-:Y:S05]  /*33a0*/  BSYNC B1 ;  /* 0x0000000000017941 */ /* 0x000fea0003800000 */
.L_x_97:
[----:B-1----:R-:W-:Y:S01]  /*33b0*/  @!P4 IMAD R3, R54, R123, R20 ;  /* 0x0000007b3603c224 */ /* 0x002fe200078e0214 */
[----:B------:R-:W-:Y:S04]  /*33c0*/  BSSY B1, `(.L_x_99) ;  /* 0x0000006000017945 */ /* 0x000fe80003800000 */
[----:B------:R1:W-:Y:S01]  /*33d0*/  @!P4 STG.E.U8 desc[UR36][R6.64+0x38], R3 ;  /* 0x000038030600c986 */ /* 0x0003e2000c101124 */
[----:B------:R-:W-:Y:S05]  /*33e0*/  @P3 BRA `(.L_x_100) ;  /* 0x00000000000c3947 */ /* 0x000fea0003800000 */
[----:B--2---:R-:W1:Y:S02]  /*33f0*/  LDG.E.U8 R125, desc[UR36][R10.64+0x39] ;  /* 0x000039240a7d7981 */ /* 0x004e64000c1e1100 */
[----:B-1----:R-:W-:-:S05]  /*3400*/  PRMT R3, R125, 0x8880, RZ ;  /* 0x000088807d037816 */ /* 0x002fca00000000ff */
[----:B------:R-:W-:-:S07]  /*3410*/  IMAD R20, R3, R124, RZ ;  /* 0x0000007c03147224 */ /* 0x000fce00078e02ff */
.L_x_100:
[----:B------:R-:W-:Y:S05]  /*3420*/  BSYNC B1 ;  /* 0x0000000000017941 */ /* 0x000fea0003800000 */
.L_x_99:
[----:B------:R-:W-:Y:S01]  /*3430*/  @!P3 IMAD R55, R55, R123, R20 ;  /* 0x0000007b3737b224 */ /* 0x000fe200078e0214 */
[----:B------:R-:W-:Y:S04]  /*3440*/  BSSY B1, `(.L_x_101) ;  /* 0x0000006000017945 */ /* 0x000fe80003800000 */
[----:B------:R0:W-:Y:S01]  /*3450*/  @!P3 STG.E.U8 desc[UR36][R6.64+0x39], R55 ;  /* 0x000039370600b986 */ /* 0x0001e2000c101124 */
[----:B------:R-:W-:Y:S05]  /*3460*/  @P5 BRA `(.L_x_102) ;  /* 0x00000000000c5947 */ /* 0x000fea0003800000 */
[----:B--2---:R-:W1:Y:S02]  /*3470*/  LDG.E.U8 R125, desc[UR36][R8.64+0x40] ;  /* 0x00004024087d7981 */ /* 0x004e64000c1e1100 */
[----:B-1----:R-:W-:-:S05]  /*3480*/  PRMT R3, R125, 0x8880, RZ ;  /* 0x000088807d037816 */ /* 0x002fca00000000ff */
[----:B------:R-:W-:-:S07]  /*3490*/  IMAD R20, R3, R124, RZ ;  /* 0x0000007c03147224 */ /* 0x000fce00078e02ff */
.L_x_102:
[----:B------:R-:W-:Y:S05]  /*34a0*/  BSYNC B1 ;  /* 0x0000000000017941 */ /* 0x000fea0003800000 */
.L_x_101:
[----:B-1----:R-:W-:Y:S01]  /*34b0*/  @!P5 IMAD R3, R56, R123, R20 ;  /* 0x0000007b3803d224 */ /* 0x002fe200078e0214 */
[----:B------:R-:W-:Y:S04]  /*34c0*/  BSSY B1, `(.L_x_103) ;  /* 0x0000006000017945 */ /* 0x000fe80003800000 */
[----:B------:R1:W-:Y:S01]  /*34d0*/  @!P5 STG.E.U8 desc[UR36][R4.64+0x40], R3 ;  /* 0x000040030400d986 */ /* 0x0003e2000c101124 */
[----:B------:R-:W-:Y:S05]  /*34e0*/  @P2 BRA `(.L_x_104) ;  /* 0x00000000000c2947 */ /* 0x000fea0003800000 */
[----:B--2---:R-:W1:Y:S02]  /*34f0*/  LDG.E.U8 R125, desc[UR36][R8.64+0x41] ;  /* 0x00004124087d7981 */ /* 0x004e64000c1e1100 */
[----:B-1----:R-:W-:-:S05]  /*3500*/  PRMT R3, R125, 0x8880, RZ ;  /* 0x000088807d037816 */ /* 0x002fca00000000ff */
[----:B------:R-:W-:-:S07]  /*3510*/  IMAD R20, R3, R124, RZ ;  /* 0x0000007c03147224 */ /* 0x000fce00078e02ff */
.L_x_104:
[----:B------:R-:W-:Y:S05]  /*3520*/  BSYNC B1 ;  /* 0x0000000000017941 */ /* 0x000fea0003800000 */
.L_x_103:
        /* <DEDUP_REMOVED lines=11> */
.L_x_106:
[----:B------:R-:W-:Y:S05]  /*35e0*/  BSYNC B1 ;  /* 0x0000000000017941 */ /* 0x000fea0003800000 */
.L_x_105:
[----:B-1----:R-:W-:Y:S01]  /*35f0*/  @!P4 IMAD R3, R58, R123, R20 ;  /* 0x0000007b3a03c224 */ /* 0x002fe200078e0214 */
[----:B------:R-:W-:Y:S04]  /*3600*/  BSSY B1, `(.L_x_107) ;  /* 0x0000006000017945 */ /* 0x000fe80003800000 */
[----:B------:R1:W-:Y:S01]  /*3610*/  @!P4 STG.E.U8 desc[UR36][R6.64+0x40], R3 ;  /* 0x000040030600c986 */ /* 0x0003e2000c101124 */
[----:B------:R-:W-:Y:S05]  /*3620*/  @P3 BRA `(.L_x_108) ;  /* 0x00000000000c3947 */ /* 0x000fea0003800000 */
[----:B--2---:R-:W1:Y:S02]  /*3630*/  LDG.E.U8 R125, desc[UR36][R10.64+0x41] ;  /* 0x000041240a7d7981 */ /* 0x004e64000c1e1100 */
[----:B-1----:R-:W-:-:S05]  /*3640*/  PRMT R3, R125, 0x8880, RZ ;  /* 0x000088807d037816 */ /* 0x002fca00000000ff */
[----:B------:R-:W-:-:S07]  /*3650*/  IMAD R20, R3, R124, RZ ;  /* 0x0000007c03147224 */ /* 0x000fce00078e02ff */
.L_x_108:
[----:B------:R-:W-:Y:S05]  /*3660*/  BSYNC B1 ;  /* 0x0000000000017941 */ /* 0x000fea0003800000 */
.L_x_107:
[----:B------:R-:W-:Y:S01]  /*3670*/  @!P3 IMAD R59, R59, R123, R20 ;  /* 0x0000007b3b3bb224 */ /* 0x000fe200078e0214 */
[----:B------:R-:W-:Y:S04]  /*3680*/  BSSY B1, `(.L_x_109) ;  /* 0x0000006000017945 */ /* 0x000fe80003800000 */
[----:B------:R0:W-:Y:S01]  /*3690*/  @!P3 STG.E.U8 desc[UR36][R6.64+0x41], R59 ;  /* 0x0000413b0600b986 */ /* 0x0001e2000c101124 */
[----:B------:R-:W-:Y:S05]  /*36a0*/  @P5 BRA `(.L_x_110) ;  /* 0x00000000000c5947 */ /* 0x000fea0003800000 */
[----:B--2---:R-:W1:Y:S02]  /*36b0*/  LDG.E.U8 R125, desc[UR36][R8.64+0x48] ;  /* 0x00004824087d7981 */ /* 0x004e64000c1e1100 */
[----:B-1----:R-:W-:-:S05]  /*36c0*/  PRMT R3, R125, 0x8880, RZ ;  /* 0x000088807d037816 */ /* 0x002fca00000000ff */
[----:B------:R-:W-:-:S07]  /*36d0*/  IMAD R20, R3, R124, RZ ;  /* 0x0000007c03147224 */ /* 0x000fce00078e02ff */
.L_x_110:
[----:B------:R-:W-:Y:S05]  /*36e0*/  BSYNC B1 ;  /* 0x0000000000017941 */ /* 0x000fea0003800000 */
.L_x_109:
[----:B-1----:R-:W-:Y:S01]  /*36f0*/  @!P5 IMAD R3, R60, R123, R20 ;  /* 0x0000007b3c03d224 */ /* 0x002fe200078e0214 */
[----:B------:R-:W-:Y:S04]  /*3700*/  BSSY B1, `(.L_x_111) ;  /* 0x0000006000017945 */ /* 0x000fe80003800000 */
[----:B------:R1:W-:Y:S01]  /*3710*/  @!P5 STG.E.U8 desc[UR36][R4.64+0x48], R3 ;  /* 0x000048030400d986 */ /* 0x0003e2000c101124 */
[----:B------:R-:W-:Y:S05]  /*3720*/  @P2 BRA `(.L_x_112) ;  /* 0x00000000000c2947 */ /* 0x000fea0003800000 */
[----:B--2---:R-:W1:Y:S02]  /*3730*/  LDG.E.U8 R125, desc[UR36][R8.64+0x49] ;  /* 0x00004924087d7981 */ /* 0x004e64000c1e1100 */
[----:B-1----:R-:W-:-:S05]  /*3740*/  PRMT R3, R125, 0x8880, RZ ;  /* 0x000088807d037816 */ /* 0x002fca00000000ff */
[----:B------:R-:W-:-:S07]  /*3750*/  IMAD R20, R3, R124, RZ ;  /* 0x0000007c03147224 */ /* 0x000fce00078e02ff */
.L_x_112:
[----:B------:R-:W-:Y:S05]  /*3760*/  BSYNC B1 ;  /* 0x0000000000017941 */ /* 0x000fea0003800000 */
.L_x_111:
        /* <DEDUP_REMOVED lines=11> */
.L_x_114:
[----:B------:R-:W-:Y:S05]  /*3820*/  BSYNC B1 ;  /* 0x0000000000017941 */ /* 0x000fea0003800000 */
.L_x_113:
[----:B-1----:R-:W-:Y:S01]  /*3830*/  @!P4 IMAD R3, R62, R123, R20 ;  /* 0x0000007b3e03c224 */ /* 0x002fe200078e0214 */
[----:B------:R-:W-:Y:S04]  /*3840*/  BSSY B1, `(.L_x_115) ;  /* 0x0000006000017945 */ /* 0x000fe80003800000 */
[----:B------:R1:W-:Y:S01]  /*3850*/  @!P4 STG.E.U8 desc[UR36][R6.64+0x48], R3 ;  /* 0x000048030600c986 */ /* 0x0003e2000c101124 */
[----:B------:R-:W-:Y:S05]  /*3860*/  @P3 BRA `(.L_x_116) ;  /* 0x00000000000c3947 */ /* 0x000fea0003800000 */
[----:B--2---:R-:W1:Y:S02]  /*3870*/  LDG.E.U8 R125, desc[UR36][R10.64+0x49] ;  /* 0x000049240a7d7981 */ /* 0x004e64000c1e1100 */
[----:B-1----:R-:W-:-:S05]  /*3880*/  PRMT R3, R125, 0x8880, RZ ;  /* 0x000088807d037816 */ /* 0x002fca00000000ff */
[----:B------:R-:W-:-:S07]  /*3890*/  IMAD R20, R3, R124, RZ ;  /* 0x0000007c03147224 */ /* 0x000fce00078e02ff */
.L_x_116:
[----:B------:R-:W-:Y:S05]  /*38a0*/  BSYNC B1 ;  /* 0x0000000000017941 */ /* 0x000fea0003800000 */
.L_x_115:
[----:B------:R-:W-:Y:S01]  /*38b0*/  @!P3 IMAD R63, R63, R123, R20 ;  /* 0x0000007b3f3fb224 */ /* 0x000fe200078e0214 */
[----:B------:R-:W-:Y:S04]  /*38c0*/  BSSY B1, `(.L_x_117) ;  /* 0x0000006000017945 */ /* 0x000fe80003800000 */
[----:B------:R0:W-:Y:S01]  /*38d0*/  @!P3 STG.E.U8 desc[UR36][R6.64+0x49], R63 ;  /* 0x0000493f0600b986 */ /* 0x0001e2000c101124 */
[----:B------:R-:W-:Y:S05]  /*38e0*/  @P5 BRA `(.L_x_118) ;  /* 0x00000000000c5947 */ /* 0x000fea0003800000 */
[----:B--2---:R-:W1:Y:S02]  /*38f0*/  LDG.E.U8 R125, desc[UR36][R8.64+0x50] ;  /* 0x00005024087d7981 */ /* 0x004e64000c1e1100 */
[----:B-1----:R-:W-:-:S05]  /*3900*/  PRMT R3, R125, 0x8880, RZ ;  /* 0x000088807d037816 */ /* 0x002fca00000000ff */
[----:B------:R-:W-:-:S07]  /*3910*/  IMAD R20, R3, R124, RZ ;  /* 0x0000007c03147224 */ /* 0x000fce00078e02ff */
.L_x_118:
[----:B------:R-:W-:Y:S05]  /*3920*/  BSYNC B1 ;  /* 0x0000000000017941 */ /* 0x000fea0003800000 */
.L_x_117:
[----:B-1----:R-:W-:Y:S01]  /*3930*/  @!P5 IMAD R3, R64, R123, R20 ;  /* 0x0000007b4003d224 */ /* 0x002fe200078e0214 */
[----:B------:R-:W-:Y:S04]  /*3940*/  BSSY B1, `(.L_x_119) ;  /* 0x0000006000017945 */ /* 0x000fe80003800000 */
[----:B------:R1:W-:Y:S01]  /*3950*/  @!P5 STG.E.U8 desc[UR36][R4.64+0x50], R3 ;  /* 0x000050030400d986 */ /* 0x0003e2000c101124 */
[----:B------:R-:W-:Y:S05]  /*3960*/  @P2 BRA `(.L_x_120) ;  /* 0x00000000000c2947 */ /* 0x000fea0003800000 */
[----:B--2---:R-:W1:Y:S02]  /*3970*/  LDG.E.U8 R125, desc[UR36][R8.64+0x51] ;  /* 0x00005124087d7981 */ /* 0x004e64000c1e1100 */
[----:B-1----:R-:W-:-:S05]  /*3980*/  PRMT R3, R125, 0x8880, RZ ;  /* 0x000088807d037816 */ /* 0x002fca00000000ff */
[----:B------:R-:W-:-:S07]  /*3990*/  IMAD R20, R3, R124, RZ ;  /* 0x0000007c03147224 */ /* 0x000fce00078e02ff */
.L_x_120:
[----:B------:R-:W-:Y:S05]  /*39a0*/  BSYNC B1 ;  /* 0x0000000000017941 */ /* 0x000fea0003800000 */
.L_x_119:
        /* <DEDUP_REMOVED lines=11> */
.L_x_122:
[----:B------:R-:W-:Y:S05]  /*3a60*/  BSYNC B1 ;  /* 0x0000000000017941 */ /* 0x000fea0003800000 */
.L_x_121:
[----:B-1----:R-:W-:Y:S01]  /*3a70*/  @!P4 IMAD R3, R66, R123, R20 ;  /* 0x0000007b4203c224 */ /* 0x002fe200078e0214 */
[----:B------:R-:W-:Y:S04]  /*3a80*/  BSSY B1, `(.L_x_123) ;  /* 0x0000006000017945 */ /* 0x000fe80003800000 */
[----:B------:R1:W-:Y:S01]  /*3a90*/  @!P4 STG.E.U8 desc[UR36][R6.64+0x50], R3 ;  /* 0x000050030600c986 */ /* 0x0003e2000c101124 */
[----:B------:R-:W-:Y:S05]  /*3aa0*/  @P3 BRA `(.L_x_124) ;  /* 0x00000000000c3947 */ /* 0x000fea0003800000 */
[----:B--2---:R-:W1:Y:S02]  /*3ab0*/  LDG.E.U8 R125, desc[UR36][R10.64+0x51] ;  /* 0x000051240a7d7981 */ /* 0x004e64000c1e1100 */
[----:B-1----:R-:W-:-:S05]  /*3ac0*/  PRMT R3, R125, 0x8880, RZ ;  /* 0x000088807d037816 */ /* 0x002fca00000000ff */
[----:B------:R-:W-:-:S07]  /*3ad0*/  IMAD R20, R3, R124, RZ ;  /* 0x0000007c03147224 */ /* 0x000fce00078e02ff */
.L_x_124:
[----:B------:R-:W-:Y:S05]  /*3ae0*/  BSYNC B1 ;  /* 0x0000000000017941 */ /* 0x000fea0003800000 */
.L_x_123:
[----:B------:R-:W-:Y:S01]  /*3af0*/  @!P3 IMAD R67, R67, R123, R20 ;  /* 0x0000007b4343b224 */ /* 0x000fe200078e0214 */
[----:B------:R-:W-:Y:S04]  /*3b00*/  BSSY B1, `(.L_x_125) ;  /* 0x0000006000017945 */ /* 0x000fe80003800000 */
[----:B------:R0:W-:Y:S01]  /*3b10*/  @!P3 STG.E.U8 desc[UR36][R6.64+0x51], R67 ;  /* 0x000051430600b986 */ /* 0x0001e2000c101124 */
[----:B------:R-:W-:Y:S05]  /*3b20*/  @P5 BRA `(.L_x_126) ;  /* 0x00000000000c5947 */ /* 0x000fea0003800000 */
[----:B--2---:R-:W1:Y:S02]  /*3b30*/  LDG.E.U8 R125, desc[UR36][R8.64+0x58] ;  /* 0x00005824087d7981 */ /* 0x004e64000c1e1100 */
[----:B-1----:R-:W-:-:S05]  /*3b40*/  PRMT R3, R125, 0x8880, RZ ;  /* 0x000088807d037816 */ /* 0x002fca00000000ff */
[----:B------:R-:W-:-:S07]  /*3b50*/  IMAD R20, R3, R124, RZ ;  /* 0x0000007c03147224 */ /* 0x000fce00078e02ff */
.L_x_126:
[----:B------:R-:W-:Y:S05]  /*3b60*/  BSYNC B1 ;  /* 0x0000000000017941 */ /* 0x000fea0003800000 */
.L_x_125:
[----:B-1----:R-:W-:Y:S01]  /*3b70*/  @!P5 IMAD R3, R68, R123, R20 ;  /* 0x0000007b4403d224 */ /* 0x002fe200078e0214 */
[----:B------:R-:W-:Y:S04]  /*3b80*/  BSSY B1, `(.L_x_127) ;  /* 0x0000006000017945 */ /* 0x000fe80003800000 */
[----:B------:R1:W-:Y:S01]  /*3b90*/  @!P5 STG.E.U8 desc[UR36][R4.64+0x58], R3 ;  /* 0x000058030400d986 */ /* 0x0003e2000c101124 */
[----:B------:R-:W-:Y:S05]  /*3ba0*/  @P2 BRA `(.L_x_128) ;  /* 0x00000000000c2947 */ /* 0x000fea0003800000 */
[----:B--2---:R-:W1:Y:S02]  /*3bb0*/  LDG.E.U8 R125, desc[UR36][R8.64+0x59] ;  /* 0x00005924087d7981 */ /* 0x004e64000c1e1100 */
[----:B-1----:R-:W-:-:S05]  /*3bc0*/  PRMT R3, R125, 0x8880, RZ ;  /* 0x000088807d037816 */ /* 0x002fca00000000ff */
[----:B------:R-:W-:-:S07]  /*3bd0*/  IMAD R20, R3, R124, RZ ;  /* 0x0000007c03147224 */ /* 0x000fce00078e02ff */
.L_x_128:
[----:B------:R-:W-:Y:S05]  /*3be0*/  BSYNC B1 ;  /* 0x0000000000017941 */ /* 0x000fea0003800000 */
.L_x_127:
        /* <DEDUP_REMOVED lines=11> */
.L_x_130:
[----:B------:R-:W-:Y:S05]  /*3ca0*/  BSYNC B1 ;  /* 0x0000000000017941 */ /* 0x000fea0003800000 */
.L_x_129:
[----:B-1----:R-:W-:Y:S01]  /*3cb0*/  @!P4 IMAD R3, R70, R123, R20 ;  /* 0x0000007b4603c224 */ /* 0x002fe200078e0214 */
[----:B------:R-:W-:Y:S04]  /*3cc0*/  BSSY B1, `(.L_x_131) ;  /* 0x0000006000017945 */ /* 0x000fe80003800000 */
[----:B------:R1:W-:Y:S01]  /*3cd0*/  @!P4 STG.E.U8 desc[UR36][R6.64+0x58], R3 ;  /* 0x000058030600c986 */ /* 0x0003e2000c101124 */
[----:B------:R-:W-:Y:S05]  /*3ce0*/  @P3 BRA `(.L_x_132) ;  /* 0x00000000000c3947 */ /* 0x000fea0003800000 */
[----:B--2---:R-:W1:Y:S02]  /*3cf0*/  LDG.E.U8 R125, desc[UR36][R10.64+0x59] ;  /* 0x000059240a7d7981 */ /* 0x004e64000c1e1100 */
[----:B-1----:R-:W-:-:S05]  /*3d00*/  PRMT R3, R125, 0x8880, RZ ;  /* 0x000088807d037816 */ /* 0x002fca00000000ff */
[----:B------:R-:W-:-:S07]  /*3d10*/  IMAD R20, R3, R124, RZ ;  /* 0x0000007c03147224 */ /* 0x000fce00078e02ff */
.L_x_132:
[----:B------:R-:W-:Y:S05]  /*3d20*/  BSYNC B1 ;  /* 0x0000000000017941 */ /* 0x000fea0003800000 */
.L_x_131:
[----:B------:R-:W-:Y:S01]  /*3d30*/  @!P3 IMAD R71, R71, R123, R20 ;  /* 0x0000007b4747b224 */ /* 0x000fe200078e0214 */
[----:B------:R-:W-:Y:S04]  /*3d40*/  BSSY B1, `(.L_x_133) ;  /* 0x0000006000017945 */ /* 0x000fe80003800000 */
[----:B------:R0:W-:Y:S01]  /*3d50*/  @!P3 STG.E.U8 desc[UR36][R6.64+0x59], R71 ;  /* 0x000059470600b986 */ /* 0x0001e2000c101124 */
[----:B------:R-:W-:Y:S05]  /*3d60*/  @P5 BRA `(.L_x_134) ;  /* 0x00000000000c5947 */ /* 0x000fea0003800000 */
[----:B--2---:R-:W1:Y:S02]  /*3d70*/  LDG.E.U8 R125, desc[UR36][R8.64+0x60] ;  /* 0x00006024087d7981 */ /* 0x004e64000c1e1100 */
[----:B-1----:R-:W-:-:S05]  /*3d80*/  PRMT R3, R125, 0x8880, RZ ;  /* 0x000088807d037816 */ /* 0x002fca00000000ff */
[----:B------:R-:W-:-:S07]  /*3d90*/  IMAD R20, R3, R124, RZ ;  /* 0x0000007c03147224 */ /* 0x000fce00078e02ff */
.L_x_134:
[----:B------:R-:W-:Y:S05]  /*3da0*/  BSYNC B1 ;  /* 0x0000000000017941 */ /* 0x000fea0003800000 */
.L_x_133:
[----:B-1----:R-:W-:Y:S01]  /*3db0*/  @!P5 IMAD R3, R72, R123, R20 ;  /* 0x0000007b4803d224 */ /* 0x002fe200078e0214 */
[----:B------:R-:W-:Y:S04]  /*3dc0*/  BSSY B1, `(.L_x_135) ;  /* 0x0000006000017945 */ /* 0x000fe80003800000 */
[----:B------:R1:W-:Y:S01]  /*3dd0*/  @!P5 STG.E.U8 desc[UR36][R4.64+0x60], R3 ;  /* 0x000060030400d986 */ /* 0x0003e2000c101124 */
[----:B------:R-:W-:Y:S05]  /*3de0*/  @P2 BRA `(.L_x_136) ;  /* 0x00000000000c2947 */ /* 0x000fea0003800000 */
[----:B--2---:R-:W1:Y:S02]  /*3df0*/  LDG.E.U8 R125, desc[UR36][R8.64+0x61] ;  /* 0x00006124087d7981 */ /* 0x004e64000c1e1100 */
[----:B-1----:R-:W-:-:S05]  /*3e00*/  PRMT R3, R125, 0x8880, RZ ;  /* 0x000088807d037816 */ /* 0x002fca00000000ff */
[----:B------:R-:W-:-:S07]  /*3e10*/  IMAD R20, R3, R124, RZ ;  /* 0x0000007c03147224 */ /* 0x000fce00078e02ff */
.L_x_136:
[----:B------:R-:W-:Y:S05]  /*3e20*/  BSYNC B1 ;  /* 0x0000000000017941 */ /* 0x000fea0003800000 */
.L_x_135:
        /* <DEDUP_REMOVED lines=11> */
.L_x_138:
[----:B------:R-:W-:Y:S05]  /*3ee0*/  BSYNC B1 ;  /* 0x0000000000017941 */ /* 0x000fea0003800000 */
.L_x_137:
[----:B-1----:R-:W-:Y:S01]  /*3ef0*/  @!P4 IMAD R3, R74, R123, R20 ;  /* 0x0000007b4a03c224 */ /* 0x002fe200078e0214 */
[----:B------:R-:W-:Y:S04]  /*3f00*/  BSSY B1, `(.L_x_139) ;  /* 0x0000006000017945 */ /* 0x000fe80003800000 */
[----:B------:R1:W-:Y:S01]  /*3f10*/  @!P4 STG.E.U8 desc[UR36][R6.64+0x60], R3 ;  /* 0x000060030600c986 */ /* 0x0003e2000c101124 */
[----:B------:R-:W-:Y:S05]  /*3f20*/  @P3 BRA `(.L_x_140) ;  /* 0x00000000000c3947 */ /* 0x000fea0003800000 */
[----:B--2---:R-:W1:Y:S02]  /*3f30*/  LDG.E.U8 R125, desc[UR36][R10.64+0x61] ;  /* 0x000061240a7d7981 */ /* 0x004e64000c1e1100 */
[----:B-1----:R-:W-:-:S05]  /*3f40*/  PRMT R3, R125, 0x8880, RZ ;  /* 0x000088807d037816 */ /* 0x002fca00000000ff */
[----:B------:R-:W-:-:S07]  /*3f50*/  IMAD R20, R3, R124, RZ ;  /* 0x0000007c03147224 */ /* 0x000fce00078e02ff */
.L_x_140:
[----:B------:R-:W-:Y:S05]  /*3f60*/  BSYNC B1 ;  /* 0x0000000000017941 */ /* 0x000fea0003800000 */
.L_x_139:
[----:B------:R-:W-:Y:S01]  /*3f70*/  @!P3 IMAD R75, R75, R123, R20 ;  /* 0x0000007b4b4bb224 */ /* 0x000fe200078e0214 */
[----:B------:R-:W-:Y:S04]  /*3f80*/  BSSY B1, `(.L_x_141) ;  /* 0x0000006000017945 */ /* 0x000fe80003800000 */
[----:B------:R0:W-:Y:S01]  /*3f90*/  @!P3 STG.E.U8 desc[UR36][R6.64+0x61], R75 ;  /* 0x0000614b0600b986 */ /* 0x0001e2000c101124 */
[----:B------:R-:W-:Y:S05]  /*3fa0*/  @P5 BRA `(.L_x_142) ;  /* 0x00000000000c5947 */ /* 0x000fea0003800000 */
[----:B--2---:R-:W1:Y:S02]  /*3fb0*/  LDG.E.U8 R125, desc[UR36][R8.64+0x68] ;  /* 0x00006824087d7981 */ /* 0x004e64000c1e1100 */
[----:B-1----:R-:W-:-:S05]  /*3fc0*/  PRMT R3, R125, 0x8880, RZ ;  /* 0x000088807d037816 */ /* 0x002fca00000000ff */
[----:B------:R-:W-:-:S07]  /*3fd0*/  IMAD R20, R3, R124, RZ ;  /* 0x0000007c03147224 */ /* 0x000fce00078e02ff */
.L_x_142:
[----:B------:R-:W-:Y:S05]  /*3fe0*/  BSYNC B1 ;  /* 0x0000000000017941 */ /* 0x000fea0003800000 */
.L_x_141:
[----:B-1----:R-:W-:Y:S01]  /*3ff0*/  @!P5 IMAD R3, R76, R123, R20 ;  /* 0x0000007b4c03d224 */ /* 0x002fe200078e0214 */
[----:B------:R-:W-:Y:S04]  /*4000*/  BSSY B1, `(.L_x_143) ;  /* 0x0000006000017945 */ /* 0x000fe80003800000 */
[----:B------:R1:W-:Y:S01]  /*4010*/  @!P5 STG.E.U8 desc[UR36][R4.64+0x68], R3 ;  /* 0x000068030400d986 */ /* 0x0003e2000c101124 */
[----:B------:R-:W-:Y:S05]  /*4020*/  @P2 BRA `(.L_x_144) ;  /* 0x00000000000c2947 */ /* 0x000fea0003800000 */
[----:B--2---:R-:W1:Y:S02]  /*4030*/  LDG.E.U8 R125, desc[UR36][R8.64+0x69] ;  /* 0x00006924087d7981 */ /* 0x004e64000c1e1100 */
[----:B-1----:R-:W-:-:S05]  /*4040*/  PRMT R3, R125, 0x8880, RZ ;  /* 0x000088807d037816 */ /* 0x002fca00000000ff */
[----:B------:R-:W-:-:S07]  /*4050*/  IMAD R20, R3, R124, RZ ;  /* 0x0000007c03147224 */ /* 0x000fce00078e02ff */
.L_x_144:
[----:B------:R-:W-:Y:S05]  /*4060*/  BSYNC B1 ;  /* 0x0000000000017941 */ /* 0x000fea0003800000 */
.L_x_143:
        /* <DEDUP_REMOVED lines=11> */
.L_x_146:
[----:B------:R-:W-:Y:S05]  /*4120*/  BSYNC B1 ;  /* 0x0000000000017941 */ /* 0x000fea0003800000 */
.L_x_145:
[----:B-1----:R-:W-:Y:S01]  /*4130*/  @!P4 IMAD R3, R78, R123, R20 ;  /* 0x0000007b4e03c224 */ /* 0x002fe200078e0214 */
[----:B------:R-:W-:Y:S04]  /*4140*/  BSSY B1, `(.L_x_147) ;  /* 0x0000006000017945 */ /* 0x000fe80003800000 */
[----:B------:R1:W-:Y:S01]  /*4150*/  @!P4 STG.E.U8 desc[UR36][R6.64+0x68], R3 ;  /* 0x000068030600c986 */ /* 0x0003e2000c101124 */
[----:B------:R-:W-:Y:S05]  /*4160*/  @P3 BRA `(.L_x_148) ;  /* 0x00000000000c3947 */ /* 0x000fea0003800000 */
[----:B--2---:R-:W1:Y:S02]  /*4170*/  LDG.E.U8 R125, desc[UR36][R10.64+0x69] ;  /* 0x000069240a7d7981 */ /* 0x004e64000c1e1100 */
[----:B-1----:R-:W-:-:S05]  /*4180*/  PRMT R3, R125, 0x8880, RZ ;  /* 0x000088807d037816 */ /* 0x002fca00000000ff */
[----:B------:R-:W-:-:S07]  /*4190*/  IMAD R20, R3, R124, RZ ;  /* 0x0000007c03147224 */ /* 0x000fce00078e02ff */
.L_x_148:
[----:B------:R-:W-:Y:S05]  /*41a0*/  BSYNC B1 ;  /* 0x0000000000017941 */ /* 0x000fea0003800000 */
.L_x_147:
[----:B------:R-:W-:Y:S01]  /*41b0*/  @!P3 IMAD R79, R79, R123, R20 ;  /* 0x0000007b4f4fb224 */ /* 0x000fe200078e0214 */
[----:B------:R-:W-:Y:S04]  /*41c0*/  BSSY B1, `(.L_x_149) ;  /* 0x0000006000017945 */ /* 0x000fe80003800000 */
[----:B------:R0:W-:Y:S01]  /*41d0*/  @!P3 STG.E.U8 desc[UR36][R6.64+0x69], R79 ;  /* 0x0000694f0600b986 */ /* 0x0001e2000c101124 */
[----:B------:R-:W-:Y:S05]  /*41e0*/  @P5 BRA `(.L_x_150) ;  /* 0x00000000000c5947 */ /* 0x000fea0003800000 */
[----:B--2---:R-:W1:Y:S02]  /*41f0*/  LDG.E.U8 R125, desc[UR36][R8.64+0x70] ;  /* 0x00007024087d7981 */ /* 0x004e64000c1e1100 */
[----:B-1----:R-:W-:-:S05]  /*4200*/  PRMT R3, R125, 0x8880, RZ ;  /* 0x000088807d037816 */ /* 0x002fca00000000ff */
[----:B------:R-:W-:-:S07]  /*4210*/  IMAD R20, R3, R124, RZ ;  /* 0x0000007c03147224 */ /* 0x000fce00078e02ff */
.L_x_150:
[----:B------:R-:W-:Y:S05]  /*4220*/  BSYNC B1 ;  /* 0x0000000000017941 */ /* 0x000fea0003800000 */
.L_x_149:
[----:B-1----:R-:W-:Y:S01]  /*4230*/  @!P5 IMAD R3, R80, R123, R20 ;  /* 0x0000007b5003d224 */ /* 0x002fe200078e0214 */
[----:B------:R-:W-:Y:S04]  /*4240*/  BSSY B1, `(.L_x_151) ;  /* 0x0000006000017945 */ /* 0x000fe80003800000 */
[----:B------:R1:W-:Y:S01]  /*4250*/  @!P5 STG.E.U8 desc[UR36][R4.64+0x70], R3 ;  /* 0x000070030400d986 */ /* 0x0003e2000c101124 */
[----:B------:R-:W-:Y:S05]  /*4260*/  @P2 BRA `(.L_x_152) ;  /* 0x00000000000c2947 */ /* 0x000fea0003800000 */
[----:B--2---:R-:W1:Y:S02]  /*4270*/  LDG.E.U8 R125, desc[UR36][R8.64+0x71] ;  /* 0x00007124087d7981 */ /* 0x004e64000c1e1100 */
[----:B-1----:R-:W-:-:S05]  /*4280*/  PRMT R3, R125, 0x8880, RZ ;  /* 0x000088807d037816 */ /* 0x002fca00000000ff */
[----:B------:R-:W-:-:S07]  /*4290*/  IMAD R20, R3, R124, RZ ;  /* 0x0000007c03147224 */ /* 0x000fce00078e02ff */
.L_x_152:
[----:B------:R-:W-:Y:S05]  /*42a0*/  BSYNC B1 ;  /* 0x0000000000017941 */ /* 0x000fea0003800000 */
.L_x_151:
        /* <DEDUP_REMOVED lines=11> */
.L_x_154:
[----:B------:R-:W-:Y:S05]  /*4360*/  BSYNC B1 ;  /* 0x0000000000017941 */ /* 0x000fea0003800000 */
.L_x_153:
[----:B-1----:R-:W-:Y:S01]  /*4370*/  @!P4 IMAD R3, R82, R123, R20 ;  /* 0x0000007b5203c224 */ /* 0x002fe200078e0214 */
[----:B------:R-:W-:Y:S04]  /*4380*/  BSSY B1, `(.L_x_155) ;  /* 0x0000006000017945 */ /* 0x000fe80003800000 */
[----:B------:R1:W-:Y:S01]  /*4390*/  @!P4 STG.E.U8 desc[UR36][R6.64+0x70], R3 ;  /* 0x000070030600c986 */ /* 0x0003e2000c101124 */
[----:B------:R-:W-:Y:S05]  /*43a0*/  @P3 BRA `(.L_x_156) ;  /* 0x00000000000c3947 */ /* 0x000fea0003800000 */
[----:B--2---:R-:W1:Y:S02]  /*43b0*/  LDG.E.U8 R125, desc[UR36][R10.64+0x71] ;  /* 0x000071240a7d7981 */ /* 0x004e64000c1e1100 */
[----:B-1----:R-:W-:-:S05]  /*43c0*/  PRMT R3, R125, 0x8880, RZ ;  /* 0x000088807d037816 */ /* 0x002fca00000000ff */
[----:B------:R-:W-:-:S07]  /*43d0*/  IMAD R20, R3, R124, RZ ;  /* 0x0000007c03147224 */ /* 0x000fce00078e02ff */
.L_x_156:
[----:B------:R-:W-:Y:S05]  /*43e0*/  BSYNC B1 ;  /* 0x0000000000017941 */ /* 0x000fea0003800000 */
.L_x_155:
[----:B------:R-:W-:Y:S01]  /*43f0*/  @!P3 IMAD R83, R83, R123, R20 ;  /* 0x0000007b5353b224 */ /* 0x000fe200078e0214 */
[----:B------:R-:W-:Y:S04]  /*4400*/  BSSY B1, `(.L_x_157) ;  /* 0x0000006000017945 */ /* 0x000fe80003800000 */
[----:B------:R0:W-:Y:S01]  /*4410*/  @!P3 STG.E.U8 desc[UR36][R6.64+0x71], R83 ;  /* 0x000071530600b986 */ /* 0x0001e2000c101124 */
[----:B------:R-:W-:Y:S05]  /*4420*/  @P5 BRA `(.L_x_158) ;  /* 0x00000000000c5947 */ /* 0x000fea0003800000 */
[----:B--2---:R-:W1:Y:S02]  /*4430*/  LDG.E.U8 R125, desc[UR36][R8.64+0x78] ;  /* 0x00007824087d7981 */ /* 0x004e64000c1e1100 */
[----:B-1----:R-:W-:-:S05]  /*4440*/  PRMT R3, R125, 0x8880, RZ ;  /* 0x000088807d037816 */ /* 0x002fca00000000ff */
[----:B------:R-:W-:-:S07]  /*4450*/  IMAD R20, R3, R124, RZ ;  /* 0x0000007c03147224 */ /* 0x000fce00078e02ff */
.L_x_158:
[----:B------:R-:W-:Y:S05]  /*4460*/  BSYNC B1 ;  /* 0x0000000000017941 */ /* 0x000fea0003800000 */
.L_x_157:
[----:B-1----:R-:W-:Y:S01]  /*4470*/  @!P5 IMAD R3, R84, R123, R20 ;  /* 0x0000007b5403d224 */ /* 0x002fe200078e0214 */
[----:B------:R-:W-:Y:S04]  /*4480*/  BSSY B1, `(.L_x_159) ;  /* 0x0000006000017945 */ /* 0x000fe80003800000 */
[----:B------:R1:W-:Y:S01]  /*4490*/  @!P5 STG.E.U8 desc[UR36][R4.64+0x78], R3 ;  /* 0x000078030400d986 */ /* 0x0003e2000c101124 */
[----:B------:R-:W-:Y:S05]  /*44a0*/  @P2 BRA `(.L_x_160) ;  /* 0x00000000000c2947 */ /* 0x000fea0003800000 */
[----:B--2---:R-:W1:Y:S02]  /*44b0*/  LDG.E.U8 R125, desc[UR36][R8.64+0x79] ;  /* 0x00007924087d7981 */ /* 0x004e64000c1e1100 */
[----:B-1----:R-:W-:-:S05]  /*44c0*/  PRMT R3, R125, 0x8880, RZ ;  /* 0x000088807d037816 */ /* 0x002fca00000000ff */
[----:B------:R-:W-:-:S07]  /*44d0*/  IMAD R20, R3, R124, RZ ;  /* 0x0000007c03147224 */ /* 0x000fce00078e02ff */
.L_x_160:
[----:B------:R-:W-:Y:S05]  /*44e0*/  BSYNC B1 ;  /* 0x0000000000017941 */ /* 0x000fea0003800000 */
.L_x_159:
        /* <DEDUP_REMOVED lines=11> */
.L_x_162:
[----:B------:R-:W-:Y:S05]  /*45a0*/  BSYNC B1 ;  /* 0x0000000000017941 */ /* 0x000fea0003800000 */
.L_x_161:
[----:B-1----:R-:W-:Y:S01]  /*45b0*/  @!P4 IMAD R3, R86, R123, R20 ;  /* 0x0000007b5603c224 */ /* 0x002fe200078e0214 */
[----:B------:R-:W-:Y:S04]  /*45c0*/  BSSY B1, `(.L_x_163) ;  /* 0x0000006000017945 */ /* 0x000fe80003800000 */
[----:B------:R1:W-:Y:S01]  /*45d0*/  @!P4 STG.E.U8 desc[UR36][R6.64+0x78], R3 ;  /* 0x000078030600c986 */ /* 0x0003e2000c101124 */
[----:B------:R-:W-:Y:S05]  /*45e0*/  @P3 BRA `(.L_x_164) ;  /* 0x00000000000c3947 */ /* 0x000fea0003800000 */
[----:B--2---:R-:W1:Y:S02]  /*45f0*/  LDG.E.U8 R125, desc[UR36][R10.64+0x79] ;  /* 0x000079240a7d7981 */ /* 0x004e64000c1e1100 */
[----:B-1----:R-:W-:-:S05]  /*4600*/  PRMT R3, R125, 0x8880, RZ ;  /* 0x000088807d037816 */ /* 0x002fca00000000ff */
[----:B------:R-:W-:-:S07]  /*4610*/  IMAD R20, R3, R124, RZ ;  /* 0x0000007c03147224 */ /* 0x000fce00078e02ff */
.L_x_164:
[----:B------:R-:W-:Y:S05]  /*4620*/  BSYNC B1 ;  /* 0x0000000000017941 */ /* 0x000fea0003800000 */
.L_x_163:
[----:B------:R-:W-:Y:S01]  /*4630*/  @!P3 IMAD R87, R87, R123, R20 ;  /* 0x0000007b5757b224 */ /* 0x000fe200078e0214 */
[----:B------:R-:W-:Y:S04]  /*4640*/  BSSY B1, `(.L_x_165) ;  /* 0x0000006000017945 */ /* 0x000fe80003800000 */
[----:B------:R0:W-:Y:S01]  /*4650*/  @!P3 STG.E.U8 desc[UR36][R6.64+0x79], R87 ;  /* 0x000079570600b986 */ /* 0x0001e2000c101124 */
[----:B------:R-:W-:Y:S05]  /*4660*/  @P5 BRA `(.L_x_166) ;  /* 0x00000000000c5947 */ /* 0x000fea0003800000 */
[----:B--2---:R-:W1:Y:S02]  /*4670*/  LDG.E.U8 R125, desc[UR36][R8.64+0x80] ;  /* 0x00008024087d7981 */ /* 0x004e64000c1e1100 */
[----:B-1----:R-:W-:-:S05]  /*4680*/  PRMT R3, R125, 0x8880, RZ ;  /* 0x000088807d037816 */ /* 0x002fca00000000ff */
[----:B------:R-:W-:-:S07]  /*4690*/  IMAD R20, R3, R124, RZ ;  /* 0x0000007c03147224 */ /* 0x000fce00078e02ff */
.L_x_166:
[----:B------:R-:W-:Y:S05]  /*46a0*/  BSYNC B1 ;  /* 0x0000000000017941 */ /* 0x000fea0003800000 */
.L_x_165:
[----:B-1----:R-:W-:Y:S01]  /*46b0*/  @!P5 IMAD R3, R88, R123, R20 ;  /* 0x0000007b5803d224 */ /* 0x002fe200078e0214 */
[----:B------:R-:W-:Y:S04]  /*46c0*/  BSSY B1, `(.L_x_167) ;  /* 0x0000006000017945 */ /* 0x000fe80003800000 */
[----:B------:R1:W-:Y:S01]  /*46d0*/  @!P5 STG.E.U8 desc[UR36][R4.64+0x80], R3 ;  /* 0x000080030400d986 */ /* 0x0003e2000c101124 */
[----:B------:R-:W-:Y:S05]  /*46e0*/  @P2 BRA `(.L_x_168) ;  /* 0x00000000000c2947 */ /* 0x000fea0003800000 */
[----:B--2---:R-:W1:Y:S02]  /*46f0*/  LDG.E.U8 R125, desc[UR36][R8.64+0x81] ;  /* 0x00008124087d7981 */ /* 0x004e64000c1e1100 */
[----:B-1----:R-:W-:-:S05]  /*4700*/  PRMT R3, R125, 0x8880, RZ ;  /* 0x000088807d037816 */ /* 0x002fca00000000ff */
[----:B------:R-:W-:-:S07]  /*4710*/  IMAD R20, R3, R124, RZ ;  /* 0x0000007c03147224 */ /* 0x000fce00078e02ff */
.L_x_168:
[----:B------:R-:W-:Y:S05]  /*4720*/  BSYNC B1 ;  /* 0x0000000000017941 */ /* 0x000fea0003800000 */
.L_x_167:
        /* <DEDUP_REMOVED lines=11> */
.L_x_170:
[----:B------:R-:W-:Y:S05]  /*47e0*/  BSYNC B1 ;  /* 0x0000000000017941 */ /* 0x000fea0003800000 */
.L_x_169:
[----:B-1----:R-:W-:Y:S01]  /*47f0*/  @!P4 IMAD R3, R90, R123, R20 ;  /* 0x0000007b5a03c224 */ /* 0x002fe200078e0214 */
[----:B------:R-:W-:Y:S04]  /*4800*/  BSSY B1, `(.L_x_171) ;  /* 0x0000006000017945 */ /* 0x000fe80003800000 */
[----:B------:R1:W-:Y:S01]  /*4810*/  @!P4 STG.E.U8 desc[UR36][R6.64+0x80], R3 ;  /* 0x000080030600c986 */ /* 0x0003e2000c101124 */
[----:B------:R-:W-:Y:S05]  /*4820*/  @P3 BRA `(.L_x_172) ;  /* 0x00000000000c3947 */ /* 0x000fea0003800000 */
[----:B--2---:R-:W1:Y:S02]  /*4830*/  LDG.E.U8 R125, desc[UR36][R10.64+0x81] ;  /* 0x000081240a7d7981 */ /* 0x004e64000c1e1100 */
[----:B-1----:R-:W-:-:S05]  /*4840*/  PRMT R3, R125, 0x8880, RZ ;  /* 0x000088807d037816 */ /* 0x002fca00000000ff */
[----:B------:R-:W-:-:S07]  /*4850*/  IMAD R20, R3, R124, RZ ;  /* 0x0000007c03147224 */ /* 0x000fce00078e02ff */
.L_x_172:
[----:B------:R-:W-:Y:S05]  /*4860*/  BSYNC B1 ;  /* 0x0000000000017941 */ /* 0x000fea0003800000 */
.L_x_171:
[----:B------:R-:W-:Y:S01]  /*4870*/  @!P3 IMAD R91, R91, R123, R20 ;  /* 0x0000007b5b5bb224 */ /* 0x000fe200078e0214 */
[----:B------:R-:W-:Y:S04]  /*4880*/  BSSY B1, `(.L_x_173) ;  /* 0x0000006000017945 */ /* 0x000fe80003800000 */
[----:B------:R0:W-:Y:S01]  /*4890*/  @!P3 STG.E.U8 desc[UR36][R6.64+0x81], R91 ;  /* 0x0000815b0600b986 */ /* 0x0001e2000c101124 */
[----:B------:R-:W-:Y:S05]  /*48a0*/  @P5 BRA `(.L_x_174) ;  /* 0x00000000000c5947 */ /* 0x000fea0003800000 */
[----:B--2---:R-:W1:Y:S02]  /*48b0*/  LDG.E.U8 R125, desc[UR36][R8.64+0x88] ;  /* 0x00008824087d7981 */ /* 0x004e64000c1e1100 */
[----:B-1----:R-:W-:-:S05]  /*48c0*/  PRMT R3, R125, 0x8880, RZ ;  /* 0x000088807d037816 */ /* 0x002fca00000000ff */
[----:B------:R-:W-:-:S07]  /*48d0*/  IMAD R20, R3, R124, RZ ;  /* 0x0000007c03147224 */ /* 0x000fce00078e02ff */
.L_x_174:
[----:B------:R-:W-:Y:S05]  /*48e0*/  BSYNC B1 ;  /* 0x0000000000017941 */ /* 0x000fea0003800000 */
.L_x_173:
[----:B-1----:R-:W-:Y:S01]  /*48f0*/  @!P5 IMAD R3, R92, R123, R20 ;  /* 0x0000007b5c03d224 */ /* 0x002fe200078e0214 */
[----:B------:R-:W-:Y:S04]  /*4900*/  BSSY B1, `(.L_x_175) ;  /* 0x0000006000017945 */ /* 0x000fe80003800000 */
[----:B------:R1:W-:Y:S01]  /*4910*/  @!P5 STG.E.U8 desc[UR36][R4.64+0x88], R3 ;  /* 0x000088030400d986 */ /* 0x0003e2000c101124 */
[----:B------:R-:W-:Y:S05]  /*4920*/  @P2 BRA `(.L_x_176) ;  /* 0x00000000000c2947 */ /* 0x000fea0003800000 */
[----:B--2---:R-:W1:Y:S02]  /*4930*/  LDG.E.U8 R125, desc[UR36][R8.64+0x89] ;  /* 0x00008924087d7981 */ /* 0x004e64000c1e1100 */
[----:B-1----:R-:W-:-:S05]  /*4940*/  PRMT R3, R125, 0x8880, RZ ;  /* 0x000088807d037816 */ /* 0x002fca00000000ff */
[----:B------:R-:W-:-:S07]  /*4950*/  IMAD R20, R3, R124, RZ ;  /* 0x0000007c03147224 */ /* 0x000fce00078e02ff */
.L_x_176:
[----:B------:R-:W-:Y:S05]  /*4960*/  BSYNC B1 ;  /* 0x0000000000017941 */ /* 0x000fea0003800000 */
.L_x_175:
        /* <DEDUP_REMOVED lines=11> */
.L_x_178:
[----:B------:R-:W-:Y:S05]  /*4a20*/  BSYNC B1 ;  /* 0x0000000000017941 */ /* 0x000fea0003800000 */
.L_x_177:
[----:B-1----:R-:W-:Y:S01]  /*4a30*/  @!P4 IMAD R3, R94, R123, R20 ;  /* 0x0000007b5e03c224 */ /* 0x002fe200078e0214 */
[----:B------:R-:W-:Y:S04]  /*4a40*/  BSSY B1, `(.L_x_179) ;  /* 0x0000006000017945 */ /* 0x000fe80003800000 */
[----:B------:R1:W-:Y:S01]  /*4a50*/  @!P4 STG.E.U8 desc[UR36][R6.64+0x88], R3 ;  /* 0x000088030600c986 */ /* 0x0003e2000c101124 */
[----:B------:R-:W-:Y:S05]  /*4a60*/  @P3 BRA `(.L_x_180) ;  /* 0x00000000000c3947 */ /* 0x000fea0003800000 */
[----:B--2---:R-:W1:Y:S02]  /*4a70*/  LDG.E.U8 R125, desc[UR36][R10.64+0x89] ;  /* 0x000089240a7d7981 */ /* 0x004e64000c1e1100 */
[----:B-1----:R-:W-:-:S05]  /*4a80*/  PRMT R3, R125, 0x8880, RZ ;  /* 0x000088807d037816 */ /* 0x002fca00000000ff */
[----:B------:R-:W-:-:S07]  /*4a90*/  IMAD R20, R3, R124, RZ ;  /* 0x0000007c03147224 */ /* 0x000fce00078e02ff */
.L_x_180:
[----:B------:R-:W-:Y:S05]  /*4aa0*/  BSYNC B1 ;  /* 0x0000000000017941 */ /* 0x000fea0003800000 */
.L_x_179:
[----:B------:R-:W-:Y:S01]  /*4ab0*/  @!P3 IMAD R95, R95, R123, R20 ;  /* 0x0000007b5f5fb224 */ /* 0x000fe200078e0214 */
[----:B------:R-:W-:Y:S04]  /*4ac0*/  BSSY B1, `(.L_x_181) ;  /* 0x0000006000017945 */ /* 0x000fe80003800000 */
[----:B------:R0:W-:Y:S01]  /*4ad0*/  @!P3 STG.E.U8 desc[UR36][R6.64+0x89], R95 ;  /* 0x0000895f0600b986 */ /* 0x0001e2000c101124 */
[----:B------:R-:W-:Y:S05]  /*4ae0*/  @P5 BRA `(.L_x_182) ;  /* 0x00000000000c5947 */ /* 0x000fea0003800000 */
[----:B--2---:R-:W1:Y:S02]  /*4af0*/  LDG.E.U8 R125, desc[UR36][R8.64+0x90] ;  /* 0x00009024087d7981 */ /* 0x004e64000c1e1100 */
[----:B-1----:R-:W-:-:S05]  /*4b00*/  PRMT R3, R125, 0x8880, RZ ;  /* 0x000088807d037816 */ /* 0x002fca00000000ff */
[----:B------:R-:W-:-:S07]  /*4b10*/  IMAD R20, R3, R124, RZ ;  /* 0x0000007c03147224 */ /* 0x000fce00078e02ff */
.L_x_182:
[----:B------:R-:W-:Y:S05]  /*4b20*/  BSYNC B1 ;  /* 0x0000000000017941 */ /* 0x000fea0003800000 */
.L_x_181:
[----:B-1----:R-:W-:Y:S01]  /*4b30*/  @!P5 IMAD R3, R96, R123, R20 ;  /* 0x0000007b6003d224 */ /* 0x002fe200078e0214 */
[----:B------:R-:W-:Y:S04]  /*4b40*/  BSSY B1, `(.L_x_183) ;  /* 0x0000006000017945 */ /* 0x000fe80003800000 */
[----:B------:R1:W-:Y:S01]  /*4b50*/  @!P5 STG.E.U8 desc[UR36][R4.64+0x90], R3 ;  /* 0x000090030400d986 */ /* 0x0003e2000c101124 */
[----:B------:R-:W-:Y:S05]  /*4b60*/  @P2 BRA `(.L_x_184) ;  /* 0x00000000000c2947 */ /* 0x000fea0003800000 */
[----:B--2---:R-:W1:Y:S02]  /*4b70*/  LDG.E.U8 R125, desc[UR36][R8.64+0x91] ;  /* 0x00009124087d7981 */ /* 0x004e64000c1e1100 */
[----:B-1----:R-:W-:-:S05]  /*4b80*/  PRMT R3, R125, 0x8880, RZ ;  /* 0x000088807d037816 */ /* 0x002fca00000000ff */
[----:B------:R-:W-:-:S07]  /*4b90*/  IMAD R20, R3, R124, RZ ;  /* 0x0000007c03147224 */ /* 0x000fce00078e02ff */
.L_x_184:
[----:B------:R-:W-:Y:S05]  /*4ba0*/  BSYNC B1 ;  /* 0x0000000000017941 */ /* 0x000fea0003800000 */
.L_x_183:
        /* <DEDUP_REMOVED lines=11> */
.L_x_186:
[----:B------:R-:W-:Y:S05]  /*4c60*/  BSYNC B1 ;  /* 0x0000000000017941 */ /* 0x000fea0003800000 */
.L_x_185:
[----:B-1----:R-:W-:Y:S01]  /*4c70*/  @!P4 IMAD R3, R98, R123, R20 ;  /* 0x0000007b6203c224 */ /* 0x002fe200078e0214 */
[----:B------:R-:W-:Y:S04]  /*4c80*/  BSSY B1, `(.L_x_187) ;  /* 0x0000006000017945 */ /* 0x000fe80003800000 */
[----:B------:R1:W-:Y:S01]  /*4c90*/  @!P4 STG.E.U8 desc[UR36][R6.64+0x90], R3 ;  /* 0x000090030600c986 */ /* 0x0003e2000c101124 */
[----:B------:R-:W-:Y:S05]  /*4ca0*/  @P3 BRA `(.L_x_188) ;  /* 0x00000000000c3947 */ /* 0x000fea0003800000 */
[----:B--2---:R-:W1:Y:S02]  /*4cb0*/  LDG.E.U8 R125, desc[UR36][R10.64+0x91] ;  /* 0x000091240a7d7981 */ /* 0x004e64000c1e1100 */
[----:B-1----:R-:W-:-:S05]  /*4cc0*/  PRMT R3, R125, 0x8880, RZ ;  /* 0x000088807d037816 */ /* 0x002fca00000000ff */
[----:B------:R-:W-:-:S07]  /*4cd0*/  IMAD R20, R3, R124, RZ ;  /* 0x0000007c03147224 */ /* 0x000fce00078e02ff */
.L_x_188:
[----:B------:R-:W-:Y:S05]  /*4ce0*/  BSYNC B1 ;  /* 0x0000000000017941 */ /* 0x000fea0003800000 */
.L_x_187:
[----:B------:R-:W-:Y:S01]  /*4cf0*/  @!P3 IMAD R99, R99, R123, R20 ;  /* 0x0000007b6363b224 */ /* 0x000fe200078e0214 */
[----:B------:R-:W-:Y:S04]  /*4d00*/  BSSY B1, `(.L_x_189) ;  /* 0x0000006000017945 */ /* 0x000fe80003800000 */
[----:B------:R0:W-:Y:S01]  /*4d10*/  @!P3 STG.E.U8 desc[UR36][R6.64+0x91], R99 ;  /* 0x000091630600b986 */ /* 0x0001e2000c101124 */
[----:B------:R-:W-:Y:S05]  /*4d20*/  @P5 BRA `(.L_x_190) ;  /* 0x00000000000c5947 */ /* 0x000fea0003800000 */
[----:B--2---:R-:W1:Y:S02]  /*4d30*/  LDG.E.U8 R125, desc[UR36][R8.64+0x98] ;  /* 0x00009824087d7981 */ /* 0x004e64000c1e1100 */
[----:B-1----:R-:W-:-:S05]  /*4d40*/  PRMT R3, R125, 0x8880, RZ ;  /* 0x000088807d037816 */ /* 0x002fca00000000ff */
[----:B------:R-:W-:-:S07]  /*4d50*/  IMAD R20, R3, R124, RZ ;  /* 0x0000007c03147224 */ /* 0x000fce00078e02ff */
.L_x_190:
[----:B------:R-:W-:Y:S05]  /*4d60*/  BSYNC B1 ;  /* 0x0000000000017941 */ /* 0x000fea0003800000 */
.L_x_189:
[----:B-1----:R-:W-:Y:S01]  /*4d70*/  @!P5 IMAD R3, R100, R123, R20 ;  /* 0x0000007b6403d224 */ /* 0x002fe200078e0214 */
[----:B------:R-:W-:Y:S04]  /*4d80*/  BSSY B1, `(.L_x_191) ;  /* 0x0000006000017945 */ /* 0x000fe80003800000 */
[----:B------:R1:W-:Y:S01]  /*4d90*/  @!P5 STG.E.U8 desc[UR36][R4.64+0x98], R3 ;  /* 0x000098030400d986 */ /* 0x0003e2000c101124 */
[----:B------:R-:W-:Y:S05]  /*4da0*/  @P2 BRA `(.L_x_192) ;  /* 0x00000000000c2947 */ /* 0x000fea0003800000 */
[----:B--2---:R-:W1:Y:S02]  /*4db0*/  LDG.E.U8 R125, desc[UR36][R8.64+0x99] ;  /* 0x00009924087d7981 */ /* 0x004e64000c1e1100 */
[----:B-1----:R-:W-:-:S05]  /*4dc0*/  PRMT R3, R125, 0x8880, RZ ;  /* 0x000088807d037816 */ /* 0x002fca00000000ff */
[----:B------:R-:W-:-:S07]  /*4dd0*/  IMAD R20, R3, R124, RZ ;  /* 0x0000007c03147224 */ /* 0x000fce00078e02ff */
.L_x_192:
[----:B------:R-:W-:Y:S05]  /*4de0*/  BSYNC B1 ;  /* 0x0000000000017941 */ /* 0x000fea0003800000 */
.L_x_191:
        /* <DEDUP_REMOVED lines=11> */
.L_x_194:
[----:B------:R-:W-:Y:S05]  /*4ea0*/  BSYNC B1 ;  /* 0x0000000000017941 */ /* 0x000fea0003800000 */
.L_x_193:
[----:B-1----:R-:W-:Y:S01]  /*4eb0*/  @!P4 IMAD R3, R102, R123, R20 ;  /* 0x0000007b6603c224 */ /* 0x002fe200078e0214 */
[----:B------:R-:W-:Y:S04]  /*4ec0*/  BSSY B1, `(.L_x_195) ;  /* 0x0000006000017945 */ /* 0x000fe80003800000 */
[----:B------:R1:W-:Y:S01]  /*4ed0*/  @!P4 STG.E.U8 desc[UR36][R6.64+0x98], R3 ;  /* 0x000098030600c986 */ /* 0x0003e2000c101124 */
[----:B------:R-:W-:Y:S05]  /*4ee0*/  @P3 BRA `(.L_x_196) ;  /* 0x00000000000c3947 */ /* 0x000fea0003800000 */
[----:B--2---:R-:W1:Y:S02]  /*4ef0*/  LDG.E.U8 R125, desc[UR36][R10.64+0x99] ;  /* 0x000099240a7d7981 */ /* 0x004e64000c1e1100 */
[----:B-1----:R-:W-:-:S05]  /*4f00*/  PRMT R3, R125, 0x8880, RZ ;  /* 0x000088807d037816 */ /* 0x002fca00000000ff */
[----:B------:R-:W-:-:S07]  /*4f10*/  IMAD R20, R3, R124, RZ ;  /* 0x0000007c03147224 */ /* 0x000fce00078e02ff */
.L_x_196:
[----:B------:R-:W-:Y:S05]  /*4f20*/  BSYNC B1 ;  /* 0x0000000000017941 */ /* 0x000fea0003800000 */
.L_x_195:
[----:B------:R-:W-:Y:S01]  /*4f30*/  @!P3 IMAD R103, R103, R123, R20 ;  /* 0x0000007b6767b224 */ /* 0x000fe200078e0214 */
[----:B------:R-:W-:Y:S04]  /*4f40*/  BSSY B1, `(.L_x_197) ;  /* 0x0000006000017945 */ /* 0x000fe80003800000 */
[----:B------:R0:W-:Y:S01]  /*4f50*/  @!P3 STG.E.U8 desc[UR36][R6.64+0x99], R103 ;  /* 0x000099670600b986 */ /* 0x0001e2000c101124 */
[----:B------:R-:W-:Y:S05]  /*4f60*/  @P5 BRA `(.L_x_198) ;  /* 0x00000000000c5947 */ /* 0x000fea0003800000 */
[----:B--2---:R-:W1:Y:S02]  /*4f70*/  LDG.E.U8 R125, desc[UR36][R8.64+0xa0] ;  /* 0x0000a024087d7981 */ /* 0x004e64000c1e1100 */
[----:B-1----:R-:W-:-:S05]  /*4f80*/  PRMT R3, R125, 0x8880, RZ ;  /* 0x000088807d037816 */ /* 0x002fca00000000ff */
[----:B------:R-:W-:-:S07]  /*4f90*/  IMAD R20, R3, R124, RZ ;  /* 0x0000007c03147224 */ /* 0x000fce00078e02ff */
.L_x_198:
[----:B------:R-:W-:Y:S05]  /*4fa0*/  BSYNC B1 ;  /* 0x0000000000017941 */ /* 0x000fea0003800000 */
.L_x_197:
[----:B-1----:R-:W-:Y:S01]  /*4fb0*/  @!P5 IMAD R3, R104, R123, R20 ;  /* 0x0000007b6803d224 */ /* 0x002fe200078e0214 */
[----:B------:R-:W-:Y:S04]  /*4fc0*/  BSSY B1, `(.L_x_199) ;  /* 0x0000006000017945 */ /* 0x000fe80003800000 */
[----:B------:R1:W-:Y:S01]  /*4fd0*/  @!P5 STG.E.U8 desc[UR36][R4.64+0xa0], R3 ;  /* 0x0000a0030400d986 */ /* 0x0003e2000c101124 */
[----:B------:R-:W-:Y:S05]  /*4fe0*/  @P2 BRA `(.L_x_200) ;  /* 0x00000000000c2947 */ /* 0x000fea0003800000 */
[----:B--2---:R-:W1:Y:S02]  /*4ff0*/  LDG.E.U8 R125, desc[UR36][R8.64+0xa1] ;  /* 0x0000a124087d7981 */ /* 0x004e64000c1e1100 */
[----:B-1----:R-:W-:-:S05]  /*5000*/  PRMT R3, R125, 0x8880, RZ ;  /* 0x000088807d037816 */ /* 0x002fca00000000ff */
[----:B------:R-:W-:-:S07]  /*5010*/  IMAD R20, R3, R124, RZ ;  /* 0x0000007c03147224 */ /* 0x000fce00078e02ff */
.L_x_200:
[----:B------:R-:W-:Y:S05]  /*5020*/  BSYNC B1 ;  /* 0x0000000000017941 */ /* 0x000fea0003800000 */
.L_x_199:
        /* <DEDUP_REMOVED lines=11> */
.L_x_202:
[----:B------:R-:W-:Y:S05]  /*50e0*/  BSYNC B1 ;  /* 0x0000000000017941 */ /* 0x000fea0003800000 */
.L_x_201:
[----:B-1----:R-:W-:Y:S01]  /*50f0*/  @!P4 IMAD R3, R106, R123, R20 ;  /* 0x0000007b6a03c224 */ /* 0x002fe200078e0214 */
[----:B------:R-:W-:Y:S04]  /*5100*/  BSSY B1, `(.L_x_203) ;  /* 0x0000006000017945 */ /* 0x000fe80003800000 */
[----:B------:R1:W-:Y:S01]  /*5110*/  @!P4 STG.E.U8 desc[UR36][R6.64+0xa0], R3 ;  /* 0x0000a0030600c986 */ /* 0x0003e2000c101124 */
[----:B------:R-:W-:Y:S05]  /*5120*/  @P3 BRA `(.L_x_204) ;  /* 0x00000000000c3947 */ /* 0x000fea0003800000 */
[----:B--2---:R-:W1:Y:S02]  /*5130*/  LDG.E.U8 R125, desc[UR36][R10.64+0xa1] ;  /* 0x0000a1240a7d7981 */ /* 0x004e64000c1e1100 */
[----:B-1----:R-:W-:-:S05]  /*5140*/  PRMT R3, R125, 0x8880, RZ ;  /* 0x000088807d037816 */ /* 0x002fca00000000ff */
[----:B------:R-:W-:-:S07]  /*5150*/  IMAD R20, R3, R124, RZ ;  /* 0x0000007c03147224 */ /* 0x000fce00078e02ff */
.L_x_204:
[----:B------:R-:W-:Y:S05]  /*5160*/  BSYNC B1 ;  /* 0x0000000000017941 */ /* 0x000fea0003800000 */
.L_x_203:
[----:B------:R-:W-:Y:S01]  /*5170*/  @!P3 IMAD R107, R107, R123, R20 ;  /* 0x0000007b6b6bb224 */ /* 0x000fe200078e0214 */
[----:B------:R-:W-:Y:S04]  /*5180*/  BSSY B1, `(.L_x_205) ;  /* 0x0000006000017945 */ /* 0x000fe80003800000 */
[----:B------:R0:W-:Y:S01]  /*5190*/  @!P3 STG.E.U8 desc[UR36][R6.64+0xa1], R107 ;  /* 0x0000a16b0600b986 */ /* 0x0001e2000c101124 */
[----:B------:R-:W-:Y:S05]  /*51a0*/  @P5 BRA `(.L_x_206) ;  /* 0x00000000000c5947 */ /* 0x000fea0003800000 */
[----:B--2---:R-:W1:Y:S02]  /*51b0*/  LDG.E.U8 R125, desc[UR36][R8.64+0xa8] ;  /* 0x0000a824087d7981 */ /* 0x004e64000c1e1100 */
[----:B-1----:R-:W-:-:S05]  /*51c0*/  PRMT R3, R125, 0x8880, RZ ;  /* 0x000088807d037816 */ /* 0x002fca00000000ff */
[----:B------:R-:W-:-:S07]  /*51d0*/  IMAD R20, R3, R124, RZ ;  /* 0x0000007c03147224 */ /* 0x000fce00078e02ff */
.L_x_206:
[----:B------:R-:W-:Y:S05]  /*51e0*/  BSYNC B1 ;  /* 0x0000000000017941 */ /* 0x000fea0003800000 */
.L_x_205:
[----:B-1----:R-:W-:Y:S01]  /*51f0*/  @!P5 IMAD R3, R108, R123, R20 ;  /* 0x0000007b6c03d224 */ /* 0x002fe200078e0214 */
[----:B------:R-:W-:Y:S04]  /*5200*/  BSSY B1, `(.L_x_207) ;  /* 0x0000006000017945 */ /* 0x000fe80003800000 */
[----:B------:R1:W-:Y:S01]  /*5210*/  @!P5 STG.E.U8 desc[UR36][R4.64+0xa8], R3 ;  /* 0x0000a8030400d986 */ /* 0x0003e2000c101124 */
[----:B------:R-:W-:Y:S05]  /*5220*/  @P2 BRA `(.L_x_208) ;  /* 0x00000000000c2947 */ /* 0x000fea0003800000 */
[----:B--2---:R-:W1:Y:S02]  /*5230*/  LDG.E.U8 R125, desc[UR36][R8.64+0xa9] ;  /* 0x0000a924087d7981 */ /* 0x004e64000c1e1100 */
[----:B-1----:R-:W-:-:S05]  /*5240*/  PRMT R3, R125, 0x8880, RZ ;  /* 0x000088807d037816 */ /* 0x002fca00000000ff */
[----:B------:R-:W-:-:S07]  /*5250*/  IMAD R20, R3, R124, RZ ;  /* 0x0000007c03147224 */ /* 0x000fce00078e02ff */
.L_x_208:
[----:B------:R-:W-:Y:S05]  /*5260*/  BSYNC B1 ;  /* 0x0000000000017941 */ /* 0x000fea0003800000 */
.L_x_207:
        /* <DEDUP_REMOVED lines=11> */
.L_x_210:
[----:B------:R-:W-:Y:S05]  /*5320*/  BSYNC B1 ;  /* 0x0000000000017941 */ /* 0x000fea0003800000 */
.L_x_209:
[----:B-1----:R-:W-:Y:S01]  /*5330*/  @!P4 IMAD R3, R110, R123, R20 ;  /* 0x0000007b6e03c224 */ /* 0x002fe200078e0214 */
[----:B------:R-:W-:Y:S04]  /*5340*/  BSSY B1, `(.L_x_211) ;  /* 0x0000006000017945 */ /* 0x000fe80003800000 */
[----:B------:R1:W-:Y:S01]  /*5350*/  @!P4 STG.E.U8 desc[UR36][R6.64+0xa8], R3 ;  /* 0x0000a8030600c986 */ /* 0x0003e2000c101124 */
[----:B------:R-:W-:Y:S05]  /*5360*/  @P3 BRA `(.L_x_212) ;  /* 0x00000000000c3947 */ /* 0x000fea0003800000 */
[----:B--2---:R-:W1:Y:S02]  /*5370*/  LDG.E.U8 R125, desc[UR36][R10.64+0xa9] ;  /* 0x0000a9240a7d7981 */ /* 0x004e64000c1e1100 */
[----:B-1----:R-:W-:-:S05]  /*5380*/  PRMT R3, R125, 0x8880, RZ ;  /* 0x000088807d037816 */ /* 0x002fca00000000ff */
[----:B------:R-:W-:-:S07]  /*5390*/  IMAD R20, R3, R124, RZ ;  /* 0x0000007c03147224 */ /* 0x000fce00078e02ff */
.L_x_212:
[----:B------:R-:W-:Y:S05]  /*53a0*/  BSYNC B1 ;  /* 0x0000000000017941 */ /* 0x000fea0003800000 */
.L_x_211:
[----:B------:R-:W-:Y:S01]  /*53b0*/  @!P3 IMAD R111, R111, R123, R20 ;  /* 0x0000007b6f6fb224 */ /* 0x000fe200078e0214 */
[----:B------:R-:W-:Y:S04]  /*53c0*/  BSSY B1, `(.L_x_213) ;  /* 0x0000006000017945 */ /* 0x000fe80003800000 */
[----:B------:R0:W-:Y:S01]  /*53d0*/  @!P3 STG.E.U8 desc[UR36][R6.64+0xa9], R111 ;  /* 0x0000a96f0600b986 */ /* 0x0001e2000c101124 */
[----:B------:R-:W-:Y:S05]  /*53e0*/  @P5 BRA `(.L_x_214) ;  /* 0x00000000000c5947 */ /* 0x000fea0003800000 */
[----:B--2---:R-:W1:Y:S02]  /*53f0*/  LDG.E.U8 R125, desc[UR36][R8.64+0xb0] ;  /* 0x0000b024087d7981 */ /* 0x004e64000c1e1100 */
[----:B-1----:R-:W-:-:S05]  /*5400*/  PRMT R3, R125, 0x8880, RZ ;  /* 0x000088807d037816 */ /* 0x002fca00000000ff */
[----:B------:R-:W-:-:S07]  /*5410*/  IMAD R20, R3, R124, RZ ;  /* 0x0000007c03147224 */ /* 0x000fce00078e02ff */
.L_x_214:
[----:B------:R-:W-:Y:S05]  /*5420*/  BSYNC B1 ;  /* 0x0000000000017941 */ /* 0x000fea0003800000 */
.L_x_213:
[----:B-1----:R-:W-:Y:S01]  /*5430*/  @!P5 IMAD R3, R112, R123, R20 ;  /* 0x0000007b7003d224 */ /* 0x002fe200078e0214 */
[----:B------:R-:W-:Y:S04]  /*5440*/  BSSY B1, `(.L_x_215) ;  /* 0x0000006000017945 */ /* 0x000fe80003800000 */
[----:B------:R1:W-:Y:S01]  /*5450*/  @!P5 STG.E.U8 desc[UR36][R4.64+0xb0], R3 ;  /* 0x0000b0030400d986 */ /* 0x0003e2000c101124 */
[----:B------:R-:W-:Y:S05]  /*5460*/  @P2 BRA `(.L_x_216) ;  /* 0x00000000000c2947 */ /* 0x000fea0003800000 */
[----:B--2---:R-:W1:Y:S02]  /*5470*/  LDG.E.U8 R125, desc[UR36][R8.64+0xb1] ;  /* 0x0000b124087d7981 */ /* 0x004e64000c1e1100 */
[----:B-1----:R-:W-:-:S05]  /*5480*/  PRMT R3, R125, 0x8880, RZ ;  /* 0x000088807d037816 */ /* 0x002fca00000000ff */
[----:B------:R-:W-:-:S07]  /*5490*/  IMAD R20, R3, R124, RZ ;  /* 0x0000007c03147224 */ /* 0x000fce00078e02ff */
.L_x_216:
[----:B------:R-:W-:Y:S05]  /*54a0*/  BSYNC B1 ;  /* 0x0000000000017941 */ /* 0x000fea0003800000 */
.L_x_215:
[C---:B------:R-:W-:Y:S01]  /*54b0*/  ISETP.LT.OR P4, PT, R0.reuse, 0xb1, !P0 ;  /* 0x000000b10000780c */ /* 0x040fe20004781670 */
[----:B------:R-:W-:Y:S01]  /*54c0*/  @!P2 IMAD R113, R113, R123, R20 ;  /* 0x0000007b7171a224 */ /* 0x000fe200078e0214 */
[----:B------:R-:W-:Y:S01]  /*54d0*/  BSSY B1, `(.L_x_217) ;  /* 0x000000a000017945 */ /* 0x000fe20003800000 */
[C---:B------:R-:W-:Y:S02]  /*54e0*/  ISETP.LT.OR P3, PT, R0.reuse, 0xb2, !P0 ;  /* 0x000000b20000780c */ /* 0x040fe40004761670 */
        /* <DEDUP_REMOVED lines=8> */
.L_x_218:
[----:B------:R-:W-:Y:S05]  /*5570*/  BSYNC B1 ;  /* 0x0000000000017941 */ /* 0x000fea0003800000 */
.L_x_217:
[----:B-1----:R-:W-:Y:S01]  /*5580*/  @!P4 IMAD R3, R114, R123, R20 ;  /* 0x0000007b7203c224 */ /* 0x002fe200078e0214 */
[----:B------:R-:W-:Y:S04]  /*5590*/  BSSY B1, `(.L_x_219) ;  /* 0x0000006000017945 */ /* 0x000fe80003800000 */
[----:B------:R1:W-:Y:S01]  /*55a0*/  @!P4 STG.E.U8 desc[UR36][R6.64+0xb0], R3 ;  /* 0x0000b0030600c986 */ /* 0x0003e2000c101124 */
[----:B------:R-:W-:Y:S05]  /*55b0*/  @P3 BRA `(.L_x_220) ;  /* 0x00000000000c3947 */ /* 0x000fea0003800000 */
[----:B--2---:R-:W1:Y:S02]  /*55c0*/  LDG.E.U8 R125, desc[UR36][R10.64+0xb1] ;  /* 0x0000b1240a7d7981 */ /* 0x004e64000c1e1100 */
[----:B-1----:R-:W-:-:S05]  /*55d0*/  PRMT R3, R125, 0x8880, RZ ;  /* 0x000088807d037816 */ /* 0x002fca00000000ff */
[----:B------:R-:W-:-:S07]  /*55e0*/  IMAD R20, R3, R124, RZ ;  /* 0x0000007c03147224 */ /* 0x000fce00078e02ff */
.L_x_220:
[----:B------:R-:W-:Y:S05]  /*55f0*/  BSYNC B1 ;  /* 0x0000000000017941 */ /* 0x000fea0003800000 */
.L_x_219:
[----:B------:R-:W-:Y:S01]  /*5600*/  @!P3 IMAD R115, R115, R123, R20 ;  /* 0x0000007b7373b224 */ /* 0x000fe200078e0214 */
[----:B------:R-:W-:Y:S04]  /*5610*/  BSSY B1, `(.L_x_221) ;  /* 0x0000006000017945 */ /* 0x000fe80003800000 */
[----:B------:R0:W-:Y:S01]  /*5620*/  @!P3 STG.E.U8 desc[UR36][R6.64+0xb1], R115 ;  /* 0x0000b1730600b986 */ /* 0x0001e2000c101124 */
[----:B------:R-:W-:Y:S05]  /*5630*/  @P2 BRA `(.L_x_222) ;  /* 0x00000000000c2947 */ /* 0x000fea0003800000 */
[----:B--2---:R-:W1:Y:S02]  /*5640*/  LDG.E.U8 R125, desc[UR36][R8.64+0xb8] ;  /* 0x0000b824087d7981 */ /* 0x004e64000c1e1100 */
[----:B-1----:R-:W-:-:S05]  /*5650*/  PRMT R3, R125, 0x8880, RZ ;  /* 0x000088807d037816 */ /* 0x002fca00000000ff */
[----:B------:R-:W-:-:S07]  /*5660*/  IMAD R20, R3, R124, RZ ;  /* 0x0000007c03147224 */ /* 0x000fce00078e02ff */
.L_x_222:
[----:B------:R-:W-:Y:S05]  /*5670*/  BSYNC B1 ;  /* 0x0000000000017941 */ /* 0x000fea0003800000 */
.L_x_221:
[----:B-1----:R-:W-:Y:S01]  /*5680*/  @!P2 IMAD R3, R116, R123, R20 ;  /* 0x0000007b7403a224 */ /* 0x002fe200078e0214 */
[----:B------:R-:W-:Y:S04]  /*5690*/  BSSY B1, `(.L_x_223) ;  /* 0x0000006000017945 */ /* 0x000fe80003800000 */
[----:B------:R1:W-:Y:S01]  /*56a0*/  @!P2 STG.E.U8 desc[UR36][R4.64+0xb8], R3 ;  /* 0x0000b8030400a986 */ /* 0x0003e2000c101124 */
[----:B------:R-:W-:Y:S05]  /*56b0*/  @P1 BRA `(.L_x_224) ;  /* 0x00000000000c1947 */ /* 0x000fea0003800000 */
[----:B--2---:R-:W1:Y:S02]  /*56c0*/  LDG.E.U8 R125, desc[UR36][R8.64+0xb9] ;  /* 0x0000b924087d7981 */ /* 0x004e64000c1e1100 */
[----:B-1----:R-:W-:-:S05]  /*56d0*/  PRMT R3, R125, 0x8880, RZ ;  /* 0x000088807d037816 */ /* 0x002fca00000000ff */
[----:B------:R-:W-:-:S07]  /*56e0*/  IMAD R20, R3, R124, RZ ;  /* 0x0000007c03147224 */ /* 0x000fce00078e02ff */
.L_x_224:
[----:B------:R-:W-:Y:S05]  /*56f0*/  BSYNC B1 ;  /* 0x0000000000017941 */ /* 0x000fea0003800000 */
.L_x_223:
[----:B------:R-:W-:Y:S01]  /*5700*/  @!P1 IMAD R117, R117, R123, R20 ;  /* 0x0000007b75759224 */ /* 0x000fe200078e0214 */
[----:B------:R-:W-:Y:S04]  /*5710*/  BSSY B1, `(.L_x_225) ;  /* 0x0000006000017945 */ /* 0x000fe80003800000 */
[----:B------:R0:W-:Y:S01]  /*5720*/  @!P1 STG.E.U8 desc[UR36][R4.64+0xb9], R117 ;  /* 0x0000b97504009986 */ /* 0x0001e2000c101124 */
[----:B------:R-:W-:Y:S05]  /*5730*/  @P5 BRA `(.L_x_226) ;  /* 0x00000000000c5947 */ /* 0x000fea0003800000 */
[----:B--2---:R-:W1:Y:S02]  /*5740*/  LDG.E.U8 R125, desc[UR36][R10.64+0xb8] ;  /* 0x0000b8240a7d7981 */ /* 0x004e64000c1e1100 */
[----:B-1----:R-:W-:-:S05]  /*5750*/  PRMT R3, R125, 0x8880, RZ ;  /* 0x000088807d037816 */ /* 0x002fca00000000ff */
[----:B------:R-:W-:-:S07]  /*5760*/  IMAD R20, R3, R124, RZ ;  /* 0x0000007c03147224 */ /* 0x000fce00078e02ff */
.L_x_226:
[----:B------:R-:W-:Y:S05]  /*5770*/  BSYNC B1 ;  /* 0x0000000000017941 */ /* 0x000fea0003800000 */
.L_x_225:
[----:B-1----:R-:W-:Y:S01]  /*5780*/  @!P5 IMAD R3, R118, R123, R20 ;  /* 0x0000007b7603d224 */ /* 0x002fe200078e0214 */
[----:B------:R-:W-:Y:S01]  /*5790*/  ISETP.LT.OR P0, PT, R0, 0xba, !P0 ;  /* 0x000000ba0000780c */ /* 0x000fe20004701670 */
[----:B------:R-:W-:Y:S03]  /*57a0*/  BSSY B1, `(.L_x_227) ;  /* 0x0000006000017945 */ /* 0x000fe60003800000 */
[----:B------:R1:W-:Y:S09]  /*57b0*/  @!P5 STG.E.U8 desc[UR36][R6.64+0xb8], R3 ;  /* 0x0000b8030600d986 */ /* 0x0003f2000c101124 */
[----:B------:R-:W-:Y:S05]  /*57c0*/  @P0 BRA `(.L_x_228) ;  /* 0x00000000000c0947 */ /* 0x000fea0003800000 */
[----:B--2---:R-:W1:Y:S02]  /*57d0*/  LDG.E.U8 R125, desc[UR36][R10.64+0xb9] ;  /* 0x0000b9240a7d7981 */ /* 0x004e64000c1e1100 */
[----:B-1----:R-:W-:-:S05]  /*57e0*/  PRMT R3, R125, 0x8880, RZ ;  /* 0x000088807d037816 */ /* 0x002fca00000000ff */
[----:B------:R-:W-:-:S07]  /*57f0*/  IMAD R20, R3, R124, RZ ;  /* 0x0000007c03147224 */ /* 0x000fce00078e02ff */
.L_x_228:
[----:B------:R-:W-:Y:S05]  /*5800*/  BSYNC B1 ;  /* 0x0000000000017941 */ /* 0x000fea0003800000 */
.L_x_227:
[----:B------:R-:W-:Y:S01]  /*5810*/  IMAD R119, R119, R123, R20 ;  /* 0x0000007b77777224 */ /* 0x000fe200078e0214 */
[----:B------:R-:W-:Y:S06]  /*5820*/  @P0 BRA `(.L_x_229) ;  /* 0x0000001000900947 */ /* 0x000fec0003800000 */
[----:B------:R0:W-:Y:S01]  /*5830*/  STG.E.U8 desc[UR36][R6.64+0xb9], R119 ;  /* 0x0000b97706007986 */ /* 0x0001e2000c101124 */
[----:B------:R-:W-:Y:S05]  /*5840*/  BRA `(.L_x_229) ;  /* 0x0000001000887947 */ /* 0x000fea0003800000 */
.L_x_36:
[C---:B------:R-:W-:Y:S02]  /*5850*/  ISETP.GE.AND P1, PT, R20.reuse, 0x1, PT ;  /* 0x000000011400780c */ /* 0x040fe40003f26270 */
[----:B------:R-:W-:Y:S02]  /*5860*/  ISETP.GE.AND P0, PT, R20, 0x9, PT ;  /* 0x000000091400780c */ /* 0x000fe40003f06270 */
[C---:B------:R-:W-:Y:S02]  /*5870*/  ISETP.LT.OR P4, PT, R0.reuse, 0x1, !P1 ;  /* 0x000000010000780c */ /* 0x040fe40004f81670 */
[C---:B------:R-:W-:Y:S02]  /*5880*/  ISETP.LT.OR P3, PT, R0.reuse, 0x2, !P1 ;  /* 0x000000020000780c */ /* 0x040fe40004f61670 */
[C---:B------:R-:W-:Y:S02]  /*5890*/  ISETP.LT.OR P2, PT, R0.reuse, 0x1, !P0 ;  /* 0x000000010000780c */ /* 0x040fe40004741670 */
[----:B------:R-:W-:-:S07]  /*58a0*/  ISETP.LT.OR P5, PT, R0, 0x2, !P0 ;  /* 0x000000020000780c */ /* 0x000fce00047a1670 */
[-C--:B------:R-:W-:Y:S02]  /*58b0*/  @!P4 IMAD R3, R24, R123.reuse, RZ ;  /* 0x0000007b1803c224 */ /* 0x080fe400078e02ff */
[-C--:B------:R-:W-:Y:S02]  /*58c0*/  @!P3 IMAD R25, R25, R123.reuse, RZ ;  /* 0x0000007b1919b224 */ /* 0x080fe400078e02ff */
[-C--:B------:R-:W-:Y:S01]  /*58d0*/  @!P2 IMAD R9, R26, R123.reuse, RZ ;  /* 0x0000007b1a09a224 */ /* 0x080fe200078e02ff */
[----:B------:R0:W-:Y:S01]  /*58e0*/  @!P4 STG.E.U8 desc[UR36][R4.64], R3 ;  /* 0x000000030400c986 */ /* 0x0001e2000c101124 */
[C---:B------:R-:W-:Y:S01]  /*58f0*/  ISETP.LT.OR P4, PT, R0.reuse, 0x9, !P1 ;  /* 0x000000090000780c */ /* 0x040fe20004f81670 */
[----:B------:R-:W-:Y:S02]  /*5900*/  @!P5 IMAD R27, R27, R123, RZ ;  /* 0x0000007b1b1bd224 */ /* 0x000fe400078e02ff */
[----:B------:R-:W-:Y:S01]  /*5910*/  @!P3 STG.E.U8 desc[UR36][R4.64+0x1], R25 ;  /* 0x000001190400b986 */ /* 0x000fe2000c101124 */
[----:B------:R-:W-:-:S03]  /*5920*/  ISETP.LT.OR P3, PT, R0, 0xa, !P1 ;  /* 0x0000000a0000780c */ /* 0x000fc60004f61670 */
[----:B------:R1:W-:Y:S01]  /*5930*/  @!P2 STG.E.U8 desc[UR36][R6.64], R9 ;  /* 0x000000090600a986 */ /* 0x0003e2000c101124 */
[----:B------:R-:W-:-:S03]  /*5940*/  ISETP.LT.OR P2, PT, R0, 0x9, !P0 ;  /* 0x000000090000780c */ /* 0x000fc60004741670 */
[----:B------:R-:W-:Y:S01]  /*5950*/  @!P5 STG.E.U8 desc[UR36][R6.64+0x1], R27 ;  /* 0x0000011b0600d986 */ /* 0x000fe2000c101124 */
[----:B------:R-:W-:Y:S01]  /*5960*/  ISETP.LT.OR P5, PT, R0, 0xa, !P0 ;  /* 0x0000000a0000780c */ /* 0x000fe200047a1670 */
[----:B------:R-:W-:-:S04]  /*5970*/  @!P4 IMAD R11, R28, R123, RZ ;  /* 0x0000007b1c0bc224 */ /* 0x000fc800078e02ff */
[-C--:B------:R-:W-:Y:S01]  /*5980*/  @!P3 IMAD R29, R29, R123.reuse, RZ ;  /* 0x0000007b1d1db224 */ /* 0x080fe200078e02ff */
[----:B------:R-:W-:Y:S01]  /*5990*/  @!P4 STG.E.U8 desc[UR36][R4.64+0x8], R11 ;  /* 0x0000080b0400c986 */ /* 0x000fe2000c101124 */
[----:B------:R-:W-:Y:S02]  /*59a0*/  ISETP.LT.OR P4, PT, R0, 0x11, !P1 ;  /* 0x000000110000780c */ /* 0x000fe40004f81670 */
[-C--:B0-----:R-:W-:Y:S01]  /*59b0*/  @!P2 IMAD R3, R30, R123.reuse, RZ ;  /* 0x0000007b1e03a224 */ /* 0x081fe200078e02ff */
[----:B------:R-:W-:Y:S01]  /*59c0*/  @!P3 STG.E.U8 desc[UR36][R4.64+0x9], R29 ;  /* 0x0000091d0400b986 */ /* 0x000fe2000c101124 */
[C---:B------:R-:W-:Y:S02]  /*59d0*/  ISETP.LT.OR P3, PT, R0.reuse, 0x12, !P1 ;  /* 0x000000120000780c */ /* 0x040fe40004f61670 */
[----:B------:R-:W-:Y:S01]  /*59e0*/  @!P5 IMAD R31, R31, R123, RZ ;  /* 0x0000007b1f1fd224 */ /* 0x000fe200078e02ff */
[----:B------:R0:W-:Y:S01]  /*59f0*/  @!P2 STG.E.U8 desc[UR36][R6.64+0x8], R3 ;  /* 0x000008030600a986 */ /* 0x0001e2000c101124 */
[----:B------:R-:W-:-:S03]  /*5a00*/  ISETP.LT.OR P2, PT, R0, 0x11, !P0 ;  /* 0x000000110000780c */ /* 0x000fc60004741670 */
[----:B------:R-:W-:Y:S01]  /*5a10*/  @!P5 STG.E.U8 desc[UR36][R6.64+0x9], R31 ;  /* 0x0000091f0600d986 */ /* 0x000fe2000c101124 */
[----:B------:R-:W-:Y:S01]  /*5a20*/  ISETP.LT.OR P5, PT, R0, 0x12, !P0 ;  /* 0x000000120000780c */ /* 0x000fe200047a1670 */
[----:B-1----:R-:W-:-:S04]  /*5a30*/  @!P4 IMAD R9, R32, R123, RZ ;  /* 0x0000007b2009c224 */ /* 0x002fc800078e02ff */
        /* <DEDUP_REMOVED lines=205> */
[----:B------:R1:W-:Y:S01]  /*6710*/  @!P4 STG.E.U8 desc[UR36][R4.64+0x98], R11 ;  /* 0x0000980b0400c986 */ /* 0x0003e2000c101124 */
        /* <DEDUP_REMOVED lines=13> */
[-C--:B-1----:R-:W-:Y:S01]  /*67f0*/  @!P2 IMAD R11, R106, R123.reuse, RZ ;  /* 0x0000007b6a0ba224 */ /* 0x082fe200078e02ff */
[----:B------:R-:W-:Y:S01]  /*6800*/  @!P3 STG.E.U8 desc[UR36][R4.64+0xa1], R105 ;  /* 0x0000a1690400b986 */ /* 0x000fe2000c101124 */
[C---:B------:R-:W-:Y:S02]  /*6810*/  ISETP.LT.OR P3, PT, R0.reuse, 0xaa, !P1 ;  /* 0x000000aa0000780c */ /* 0x040fe40004f61670 */
[----:B------:R-:W-:Y:S01]  /*6820*/  @!P5 IMAD R107, R107, R123, RZ ;  /* 0x0000007b6b6bd224 */ /* 0x000fe200078e02ff */
[----:B------:R1:W-:Y:S01]  /*6830*/  @!P2 STG.E.U8 desc[UR36][R6.64+0xa0], R11 ;  /* 0x0000a00b0600a986 */ /* 0x0003e2000c101124 */
[----:B------:R-:W-:-:S03]  /*6840*/  ISETP.LT.OR P2, PT, R0, 0xa9, !P0 ;  /* 0x000000a90000780c */ /* 0x000fc60004741670 */
[----:B------:R-:W-:Y:S01]  /*6850*/  @!P5 STG.E.U8 desc[UR36][R6.64+0xa1], R107 ;  /* 0x0000a16b0600d986 */ /* 0x000fe2000c101124 */
[----:B------:R-:W-:Y:S01]  /*6860*/  ISETP.LT.OR P5, PT, R0, 0xaa, !P0 ;  /* 0x000000aa0000780c */ /* 0x000fe200047a1670 */
[----:B0-----:R-:W-:-:S04]  /*6870*/  @!P4 IMAD R3, R108, R123, RZ ;  /* 0x0000007b6c03c224 */ /* 0x001fc800078e02ff */
[-C--:B------:R-:W-:Y:S01]  /*6880*/  @!P3 IMAD R109, R109, R123.reuse, RZ ;  /* 0x0000007b6d6db224 */ /* 0x080fe200078e02ff */
[----:B------:R0:W-:Y:S01]  /*6890*/  @!P4 STG.E.U8 desc[UR36][R4.64+0xa8], R3 ;  /* 0x0000a8030400c986 */ /* 0x0001e2000c101124 */
[----:B------:R-:W-:Y:S02]  /*68a0*/  ISETP.LT.OR P4, PT, R0, 0xb2, !P1 ;  /* 0x000000b20000780c */ /* 0x000fe40004f81670 */
[-C--:B---3--:R-:W-:Y:S01]  /*68b0*/  @!P2 IMAD R9, R110, R123.reuse, RZ ;  /* 0x0000007b6e09a224 */ /* 0x088fe200078e02ff */
[----:B------:R-:W-:Y:S01]  /*68c0*/  @!P3 STG.E.U8 desc[UR36][R4.64+0xa9], R109 ;  /* 0x0000a96d0400b986 */ /* 0x000fe2000c101124 */
[C---:B------:R-:W-:Y:S02]  /*68d0*/  ISETP.LT.OR P3, PT, R0.reuse, 0xb1, !P1 ;  /* 0x000000b10000780c */ /* 0x040fe40004f61670 */
[----:B------:R-:W-:Y:S01]  /*68e0*/  @!P5 IMAD R111, R111, R123, RZ ;  /* 0x0000007b6f6fd224 */ /* 0x000fe200078e02ff */
[----:B------:R-:W-:Y:S01]  /*68f0*/  @!P2 STG.E.U8 desc[UR36][R6.64+0xa8], R9 ;  /* 0x0000a8090600a986 */ /* 0x000fe2000c101124 */
[----:B------:R-:W-:-:S03]  /*6900*/  ISETP.LT.OR P2, PT, R0, 0xb1, !P0 ;  /* 0x000000b10000780c */ /* 0x000fc60004741670 */
[----:B------:R-:W-:Y:S01]  /*6910*/  @!P5 STG.E.U8 desc[UR36][R6.64+0xa9], R111 ;  /* 0x0000a96f0600d986 */ /* 0x000fe2000c101124 */
[----:B------:R-:W-:Y:S01]  /*6920*/  ISETP.LT.OR P5, PT, R0, 0xb9, !P0 ;  /* 0x000000b90000780c */ /* 0x000fe200047a1670 */
[----:B------:R-:W-:-:S04]  /*6930*/  @!P4 IMAD R113, R113, R123, RZ ;  /* 0x0000007b7171c224 */ /* 0x000fc800078e02ff */
[-C--:B-1----:R-:W-:Y:S01]  /*6940*/  @!P3 IMAD R11, R112, R123.reuse, RZ ;  /* 0x0000007b700bb224 */ /* 0x082fe200078e02ff */
[----:B------:R-:W-:Y:S01]  /*6950*/  @!P4 STG.E.U8 desc[UR36][R4.64+0xb1], R113 ;  /* 0x0000b1710400c986 */ /* 0x000fe2000c101124 */
[C---:B------:R-:W-:Y:S02]  /*6960*/  ISETP.LT.OR P4, PT, R0.reuse, 0xb2, !P0 ;  /* 0x000000b20000780c */ /* 0x040fe40004781670 */
[C---:B------:R-:W-:Y:S01]  /*6970*/  ISETP.LT.OR P0, PT, R0.reuse, 0xba, !P0 ;  /* 0x000000ba0000780c */ /* 0x040fe20004701670 */
[----:B------:R1:W-:Y:S01]  /*6980*/  @!P3 STG.E.U8 desc[UR36][R4.64+0xb0], R11 ;  /* 0x0000b00b0400b986 */ /* 0x0003e2000c101124 */
[----:B------:R-:W-:Y:S01]  /*6990*/  ISETP.LT.OR P3, PT, R0, 0xb9, !P1 ;  /* 0x000000b90000780c */ /* 0x000fe20004f61670 */
[----:B0-----:R-:W-:Y:S01]  /*69a0*/  @!P2 IMAD R3, R114, R123, RZ ;  /* 0x0000007b7203a224 */ /* 0x001fe200078e02ff */
[----:B------:R-:W-:-:S04]  /*69b0*/  ISETP.LT.OR P1, PT, R0, 0xba, !P1 ;  /* 0x000000ba0000780c */ /* 0x000fc80004f21670 */
[----:B------:R0:W-:Y:S03]  /*69c0*/  @!P2 STG.E.U8 desc[UR36][R6.64+0xb0], R3 ;  /* 0x0000b0030600a986 */ /* 0x0001e6000c101124 */
[-C--:B------:R-:W-:Y:S02]  /*69d0*/  @!P4 IMAD R115, R115, R123.reuse, RZ ;  /* 0x0000007b7373c224 */ /* 0x080fe400078e02ff */
[-C--:B-1----:R-:W-:Y:S02]  /*69e0*/  @!P5 IMAD R11, R118, R123.reuse, RZ ;  /* 0x0000007b760bd224 */ /* 0x082fe400078e02ff */
[-C--:B------:R-:W-:Y:S01]  /*69f0*/  @!P3 IMAD R9, R116, R123.reuse, RZ ;  /* 0x0000007b7409b224 */ /* 0x080fe200078e02ff */
[----:B------:R0:W-:Y:S01]  /*6a00*/  @!P4 STG.E.U8 desc[UR36][R6.64+0xb1], R115 ;  /* 0x0000b1730600c986 */ /* 0x0001e2000c101124 */
[-C--:B------:R-:W-:Y:S02]  /*6a10*/  @!P1 IMAD R117, R117, R123.reuse, RZ ;  /* 0x0000007b75759224 */ /* 0x080fe400078e02ff */
[----:B------:R-:W-:Y:S01]  /*6a20*/  @!P0 IMAD R119, R119, R123, RZ ;  /* 0x0000007b77778224 */ /* 0x000fe200078e02ff */
[----:B------:R0:W-:Y:S04]  /*6a30*/  @!P3 STG.E.U8 desc[UR36][R4.64+0xb8], R9 ;  /* 0x0000b8090400b986 */ /* 0x0001e8000c101124 */
[----:B------:R0:W-:Y:S04]  /*6a40*/  @!P1 STG.E.U8 desc[UR36][R4.64+0xb9], R117 ;  /* 0x0000b97504009986 */ /* 0x0001e8000c101124 */
[----:B------:R0:W-:Y:S04]  /*6a50*/  @!P5 STG.E.U8 desc[UR36][R6.64+0xb8], R11 ;  /* 0x0000b80b0600d986 */ /* 0x0001e8000c101124 */
[----:B------:R0:W-:Y:S02]  /*6a60*/  @!P0 STG.E.U8 desc[UR36][R6.64+0xb9], R119 ;  /* 0x0000b97706008986 */ /* 0x0001e4000c101124 */
.L_x_229:
[----:B------:R-:W-:Y:S05]  /*6a70*/  BSYNC B0 ;  /* 0x0000000000007941 */ /* 0x000fea0003800000 */
.L_x_35:
[----:B------:R-:W-:Y:S01]  /*6a80*/  ULDC UR4, c[0x0][0xc] ;  /* 0x0000030000047ab9 */ /* 0x000fe20000000800 */
[----:B------:R-:W-:Y:S01]  /*6a90*/  ULDC UR5, c[0x0][0x10] ;  /* 0x0000040000057ab9 */ /* 0x000fe20000000800 */
[----:B01----:R-:W0:Y:S01]  /*6aa0*/  LDC R3, c[0x0][0x14] ;  /* 0x00000500ff037b82 */ /* 0x003e220000000800 */
[----:B------:R-:W-:Y:S01]  /*6ab0*/  UIMAD.WIDE.U32 UR4, UR4, UR5, URZ ;  /* 0x00000005040472a5 */ /* 0x000fe2000f8e003f */
[----:B------:R-:W-:Y:S01]  /*6ac0*/  PRMT R0, RZ, 0x7610, R0 ;  /* 0x00007610ff007816 */ /* 0x000fe20000000000 */
[----:B------:R-:W-:Y:S02]  /*6ad0*/  IMAD.MOV.U32 R122, RZ, RZ, -0x1 ;  /* 0xffffffffff7a7424 */ /* 0x000fe400078e00ff */
[----:B------:R-:W-:Y:S02]  /*6ae0*/  IMAD.MOV.U32 R120, RZ, RZ, -0x1 ;  /* 0xffffffffff787424 */ /* 0x000fe400078e00ff */
[----:B0-----:R-:W-:-:S04]  /*6af0*/  IMAD.WIDE.U32 R16, R3, UR4, R16 ;  /* 0x0000000403107c25 */ /* 0x001fc8000f8e0010 */
[----:B------:R-:W-:Y:S01]  /*6b00*/  IMAD R3, R3, UR5, RZ ;  /* 0x0000000503037c24 */ /* 0x000fe2000f8e02ff */
[----:B------:R-:W-:Y:S02]  /*6b10*/  ULDC.64 UR4, c[0x0][0x650] ;  /* 0x0001940000047ab9 */ /* 0x000fe40000000a00 */
[----:B------:R-:W-:Y:S01]  /*6b20*/  ISETP.GE.U32.AND P0, PT, R16, UR4, PT ;  /* 0x0000000410007c0c */ /* 0x000fe2000bf06070 */
[----:B------:R-:W-:-:S05]  /*6b30*/  IMAD.IADD R17, R17, 0x1, R3 ;  /* 0x0000000111117824 */ /* 0x000fca00078e0203 */
[----:B------:R-:W-:-:S13]  /*6b40*/  ISETP.GE.U32.AND.EX P0, PT, R17, UR5, PT, P0 ;  /* 0x0000000511007c0c */ /* 0x000fda000bf06100 */
[----:B------:R-:W-:Y:S05]  /*6b50*/  @P0 BRA `(.L_x_230) ;  /* 0x0000000400640947 */ /* 0x000fea0003800000 */
[----:B------:R-:W0:Y:S01]  /*6b60*/  S2R R12, SR_CTAID.X ;  /* 0x00000000000c7919 */ /* 0x000e220000002500 */
[----:B------:R-:W1:Y:S01]  /*6b70*/  LDC.64 R10, c[0x0][0x628] ;  /* 0x00018a00ff0a7b82 */ /* 0x000e620000000a00 */
[----:B------:R-:W-:Y:S01]  /*6b80*/  ULDC UR4, c[0x0][0x150] ;  /* 0x0000540000047ab9 */ /* 0x000fe20000000800 */
[----:B------:R-:W-:Y:S01]  /*6b90*/  IMAD.MOV.U32 R8, RZ, RZ, R16 ;  /* 0x000000ffff087224 */ /* 0x000fe200078e0010 */
[----:B------:R-:W0:Y:S01]  /*6ba0*/  S2R R24, SR_CTAID.Y ;  /* 0x0000000000187919 */ /* 0x000e220000002600 */
[----:B------:R-:W-:-:S04]  /*6bb0*/  IMAD.MOV.U32 R9, RZ, RZ, R17 ;  /* 0x000000ffff097224 */ /* 0x000fc800078e0011 */
[----:B------:R-:W2:Y:S08]  /*6bc0*/  LDC R21, c[0x0][0x144] ;  /* 0x00005100ff157b82 */ /* 0x000eb00000000800 */
[----:B------:R-:W2:Y:S08]  /*6bd0*/  LDC R0, c[0x0][0x630] ;  /* 0x00018c00ff007b82 */ /* 0x000eb00000000800 */
[----:B------:R-:W2:Y:S01]  /*6be0*/  LDC.64 R14, c[0x0][0x620] ;  /* 0x00018800ff0e7b82 */ /* 0x000ea20000000a00 */
[----:B-1----:R-:W-:-:S04]  /*6bf0*/  ISETP.NE.U32.AND P0, PT, R10, RZ, PT ;  /* 0x000000ff0a00720c */ /* 0x002fc80003f05070 */
[----:B------:R-:W-:Y:S02]  /*6c00*/  ISETP.NE.AND.EX P0, PT, R11, RZ, PT, P0 ;  /* 0x000000ff0b00720c */ /* 0x000fe40003f05300 */
[----:B0-----:R-:W-:-:S05]  /*6c10*/  I2FP.F32.U32 R3, R12 ;  /* 0x0000000c00037245 */ /* 0x001fca0000201000 */
[----:B------:R-:W-:-:S04]  /*6c20*/  FMUL R3, R3, UR4 ;  /* 0x0000000403037c20 */ /* 0x000fc80008400000 */
[----:B------:R0:W1:Y:S02]  /*6c30*/  F2I.U32.TRUNC.NTZ R20, R3 ;  /* 0x0000000300147305 */ /* 0x000064000020f000 */
[----:B------:R-:W-:Y:S05]  /*6c40*/  @!P0 BRA `(.L_x_231) ;  /* 0x0000000000288947 */ /* 0x000fea0003800000 */
[----:B0-----:R-:W0:Y:S02]  /*6c50*/  LDC R3, c[0x0][0x634] ;  /* 0x00018d00ff037b82 */ /* 0x001e240000000800 */
[----:B0-----:R-:W-:-:S05]  /*6c60*/  IADD3 R3, P0, R16, R3, RZ ;  /* 0x0000000310037210 */ /* 0x001fca0007f1e0ff */
[----:B------:R-:W-:-:S04]  /*6c70*/  IMAD.X R13, RZ, RZ, R17, P0 ;  /* 0x000000ffff0d7224 */ /* 0x000fc800000e0611 */
[----:B---3--:R-:W-:-:S04]  /*6c80*/  IMAD.WIDE.U32 R4, R13, R10, RZ ;  /* 0x0000000a0d047225 */ /* 0x008fc800078e00ff */
[----:B----4-:R-:W-:-:S04]  /*6c90*/  IMAD.WIDE.U32 R6, P0, R3, R11, R4 ;  /* 0x0000000b03067225 */ /* 0x010fc80007800004 */
[----:B------:R-:W-:-:S04]  /*6ca0*/  IMAD.WIDE.U32 R4, R3, R10, RZ ;  /* 0x0000000a03047225 */ /* 0x000fc800078e00ff */
[----:B------:R-:W-:Y:S01]  /*6cb0*/  IMAD.X R9, RZ, RZ, RZ, P0 ;  /* 0x000000ffff097224 */ /* 0x000fe200000e06ff */
[----:B------:R-:W-:Y:S01]  /*6cc0*/  IADD3 RZ, P0, R5, R6, RZ ;  /* 0x0000000605ff7210 */ /* 0x000fe20007f1e0ff */
[----:B------:R-:W-:-:S04]  /*6cd0*/  IMAD.MOV.U32 R8, RZ, RZ, R7 ;  /* 0x000000ffff087224 */ /* 0x000fc800078e0007 */
[----:B------:R-:W-:-:S08]  /*6ce0*/  IMAD.WIDE.U32.X R8, R13, R11, R8, P0 ;  /* 0x0000000b0d087225 */ /* 0x000fd000000e0408 */
.L_x_231:
[----:B------:R-:W3:Y:S01]  /*6cf0*/  LDC.64 R30, c[0x0][0x640] ;  /* 0x00019000ff1e7b82 */ /* 0x000ee20000000a00 */
[-CC-:B--2---:R-:W-:Y:S01]  /*6d00*/  SHF.R.U64 R120, R8, R0.reuse, R9.reuse ;  /* 0x0000000008787219 */ /* 0x184fe20000001209 */
[----:B-1----:R-:W-:Y:S01]  /*6d10*/  IMAD.MOV R20, RZ, RZ, -R20 ;  /* 0x000000ffff147224 */ /* 0x002fe200078e0a14 */
[----:B------:R-:W-:Y:S01]  /*6d20*/  SHF.R.U32.HI R0, RZ, R0, R9 ;  /* 0x00000000ff007219 */ /* 0x000fe20000011609 */
[----:B------:R-:W-:Y:S01]  /*6d30*/  ULDC UR4, c[0x0][0x154] ;  /* 0x0000550000047ab9 */ /* 0x000fe20000000800 */
[----:B0-----:R-:W-:Y:S01]  /*6d40*/  IADD3 R3, P0, RZ, -R120, RZ ;  /* 0x80000078ff037210 */ /* 0x001fe20007f1e0ff */
[----:B------:R-:W-:Y:S02]  /*6d50*/  IMAD R26, R21, R20, R12 ;  /* 0x00000014151a7224 */ /* 0x000fe400078e020c */
[----:B----4-:R-:W0:Y:S01]  /*6d60*/  LDC R6, c[0x0][0x618] ;  /* 0x00018600ff067b82 */ /* 0x010e220000000800 */
[----:B------:R-:W-:Y:S02]  /*6d70*/  IMAD.MOV.U32 R7, RZ, RZ, 0x1 ;  /* 0x00000001ff077424 */ /* 0x000fe400078e00ff */
[----:B---3--:R-:W-:-:S04]  /*6d80*/  IMAD.X R5, RZ, RZ, ~R0, P0 ;  /* 0x000000ffff057224 */ /* 0x008fc800000e0e00 */
[-C--:B------:R-:W-:Y:S01]  /*6d90*/  IMAD R0, R5, R14.reuse, RZ ;  /* 0x0000000e05007224 */ /* 0x080fe200078e02ff */
[----:B------:R-:W1:Y:S01]  /*6da0*/  LDC R8, c[0x0][0x608] ;  /* 0x00018200ff087b82 */ /* 0x000e620000000800 */
[----:B------:R-:W-:-:S04]  /*6db0*/  IMAD.WIDE.U32 R4, R3, R14, R16 ;  /* 0x0000000e03047225 */ /* 0x000fc800078e0010 */
[----:B------:R-:W-:Y:S01]  /*6dc0*/  IMAD R3, R3, R15, R0 ;  /* 0x0000000f03037224 */ /* 0x000fe200078e0200 */
[----:B------:R-:W-:Y:S02]  /*6dd0*/  I2FP.F32.U32 R0, R24 ;  /* 0x0000001800007245 */ /* 0x000fe40000201000 */
[----:B------:R-:W2:Y:S01]  /*6de0*/  LDC R28, c[0x0][0x658] ;  /* 0x00019600ff1c7b82 */ /* 0x000ea20000000800 */
[----:B------:R-:W-:Y:S01]  /*6df0*/  IMAD.IADD R3, R5, 0x1, R3 ;  /* 0x0000000105037824 */ /* 0x000fe200078e0203 */
[----:B------:R-:W-:Y:S01]  /*6e00*/  ISETP.NE.U32.AND P0, PT, R30, RZ, PT ;  /* 0x000000ff1e00720c */ /* 0x000fe20003f05070 */
[----:B------:R-:W-:Y:S01]  /*6e10*/  FMUL R0, R0, UR4 ;  /* 0x0000000400007c20 */ /* 0x000fe20008400000 */
[----:B------:R-:W-:Y:S02]  /*6e20*/  IMAD.MOV.U32 R5, RZ, RZ, -0x1 ;  /* 0xffffffffff057424 */ /* 0x000fe400078e00ff */
[----:B------:R-:W-:Y:S01]  /*6e30*/  ISETP.NE.AND.EX P0, PT, R31, RZ, PT, P0 ;  /* 0x000000ff1f00720c */ /* 0x000fe20003f05300 */
[----:B------:R3:W4:Y:S01]  /*6e40*/  F2I.U32.TRUNC.NTZ R13, R0 ;  /* 0x00000000000d7305 */ /* 0x000722000020f000 */
[----:B------:R-:W3:Y:S01]  /*6e50*/  LDC R15, c[0x0][0x148] ;  /* 0x00005200ff0f7b82 */ /* 0x000ee20000000800 */
[----:B0-----:R-:W-:-:S02]  /*6e60*/  SHF.R.U64 R12, R4, R6, R3 ;  /* 0x00000006040c7219 */ /* 0x001fc40000001203 */
[----:B------:R-:W-:-:S05]  /*6e70*/  SHF.R.U32.HI R3, RZ, R6, R3 ;  /* 0x00000006ff037219 */ /* 0x000fca0000011603 */
[----:B------:R-:W0:Y:S01]  /*6e80*/  LDC R20, c[0x0][0x600] ;  /* 0x00018000ff147b82 */ /* 0x000e220000000800 */
[-CC-:B-1----:R-:W-:Y:S02]  /*6e90*/  SHF.R.U64 R10, R12, R8.reuse, R3.reuse ;  /* 0x000000080c0a7219 */ /* 0x182fe40000001203 */
[----:B------:R-:W-:-:S05]  /*6ea0*/  SHF.R.U32.HI R3, RZ, R8, R3 ;  /* 0x00000008ff037219 */ /* 0x000fca0000011603 */
[----:B------:R-:W1:Y:S01]  /*6eb0*/  LDC R21, c[0x0][0x648] ;  /* 0x00019200ff157b82 */ /* 0x000e620000000800 */
[-C--:B--2---:R-:W-:Y:S02]  /*6ec0*/  SHF.L.U32 R4, R5, R28.reuse, RZ ;  /* 0x0000001c05047219 */ /* 0x084fe400000006ff */
[-CC-:B------:R-:W-:Y:S02]  /*6ed0*/  SHF.R.U64 R14, R10, R28.reuse, R3.reuse ;  /* 0x0000001c0a0e7219 */ /* 0x180fe40000001203 */
[----:B------:R-:W-:Y:S02]  /*6ee0*/  SHF.R.U32.HI R5, RZ, R28, R3 ;  /* 0x0000001cff057219 */ /* 0x000fe40000011603 */
[----:B------:R-:W-:Y:S01]  /*6ef0*/  LOP3.LUT R121, RZ, R4, RZ, 0x33, !PT ;  /* 0x00000004ff797212 */ /* 0x000fe200078e33ff */
[----:B------:R-:W2:Y:S01]  /*6f00*/  LDC R25, c[0x0][0x638] ;  /* 0x00018e00ff197b82 */ /* 0x000ea20000000800 */
[----:B------:R-:W-:Y:S01]  /*6f10*/  SHF.L.U32 R28, R7, R28, RZ ;  /* 0x0000001c071c7219 */ /* 0x000fe200000006ff */
[----:B------:R-:W-:-:S06]  /*6f20*/  IMAD.MOV.U32 R4, RZ, RZ, R14 ;  /* 0x000000ffff047224 */ /* 0x000fcc00078e000e */
[----:B------:R-:W0:Y:S01]  /*6f30*/  LDC R27, c[0x0][0x610] ;  /* 0x00018400ff1b7b82 */ /* 0x000e220000000800 */
[----:B----4-:R-:W-:Y:S05]  /*6f40*/  @!P0 BRA `(.L_x_232) ;  /* 0x0000000000288947 */ /* 0x010fea0003800000 */
        /* <DEDUP_REMOVED lines=10> */
.L_x_232:
[----:B------:R-:W-:Y:S01]  /*6ff0*/  ISETP.NE.AND P0, PT, R2, 0x1, PT ;  /* 0x000000010200780c */ /* 0x000fe20003f05270 */
[----:B------:R-:W-:Y:S01]  /*7000*/  IMAD.MOV R13, RZ, RZ, -R13 ;  /* 0x000000ffff0d7224 */ /* 0x000fe200078e0a0d */
[----:B-1-3--:R-:W-:Y:S01]  /*7010*/  SHF.R.U64 R0, R4, R21, R5 ;  /* 0x0000001504007219 */ /* 0x00afe20000001205 */
[----:B0-----:R-:W-:Y:S01]  /*7020*/  VIADD R5, R20, 0xffffffff ;  /* 0xffffffff14057836 */ /* 0x001fe20000000000 */
[----:B------:R-:W-:-:S03]  /*7030*/  LOP3.LUT R121, R10, R121, RZ, 0xc0, !PT ;  /* 0x000000790a797212 */ /* 0x000fc600078ec0ff */
[----:B------:R-:W-:Y:S01]  /*7040*/  IMAD.MOV R3, RZ, RZ, -R0 ;  /* 0x000000ffff037224 */ /* 0x000fe200078e0a00 */
[----:B------:R-:W-:Y:S01]  /*7050*/  LOP3.LUT R5, R12, R5, RZ, 0xc0, !PT ;  /* 0x000000050c057212 */ /* 0x000fe200078ec0ff */
[----:B------:R-:W-:Y:S02]  /*7060*/  IMAD R121, R28, R0, R121 ;  /* 0x000000001c797224 */ /* 0x000fe400078e0279 */
[----:B--2---:R-:W-:Y:S02]  /*7070*/  IMAD R0, R3, R25, R14 ;  /* 0x0000001903007224 */ /* 0x004fe400078e020e */
[----:B------:R-:W-:Y:S02]  /*7080*/  @P0 IMAD R26, R15, R13, R24 ;  /* 0x0000000d0f1a0224 */ /* 0x000fe400078e0218 */
[----:B------:R-:W-:Y:S02]  /*7090*/  IMAD R4, R0, R20, R5 ;  /* 0x0000001400047224 */ /* 0x000fe400078e0205 */
[----:B------:R-:W-:-:S02]  /*70a0*/  IMAD R121, R121, R27, R26 ;  /* 0x0000001b79797224 */ /* 0x000fc400078e021a */
[----:B------:R-:W-:-:S03]  /*70b0*/  IMAD.MOV.U32 R3, RZ, RZ, 0x1 ;  /* 0x00000001ff037424 */ /* 0x000fc600078e00ff */
[----:B------:R-:W-:Y:S02]  /*70c0*/  SEL R122, R4, R121, !P0 ;  /* 0x00000079047a7207 */ /* 0x000fe40004000000 */
[----:B------:R-:W-:Y:S02]  /*70d0*/  PRMT R0, R3, 0x7610, R0 ;  /* 0x0000761003007816 */ /* 0x000fe40000000000 */
[----:B------:R-:W-:-:S07]  /*70e0*/  SEL R121, R121, R4, !P0 ;  /* 0x0000000479797207 */ /* 0x000fce0004000000 */
.L_x_230:
[----:B------:R-:W-:-:S13]  /*70f0*/  LOP3.LUT P0, RZ, R0, 0xff, RZ, 0xc0, !PT ;  /* 0x000000ff00ff7812 */ /* 0x000fda000780c0ff */
[----:B------:R-:W-:Y:S05]  /*7100*/  @P0 BRA `(.L_x_233) ;  /* 0xffffffa000d00947 */ /* 0x000fea000383ffff */
[----:B------:R-:W-:Y:S05]  /*7110*/  EXIT ;  /* 0x000000000000794d */ /* 0x000fea0003800000 */
.L_x_8:
[----:B0-----:R-:W-:Y:S01]  /*7120*/  ULDC.64 UR4, c[0x0][0x650] ;  /* 0x0001940000047ab9 */ /* 0x001fe20000000a00 */
        /* <DEDUP_REMOVED lines=25> */
.L_x_235:
[----:B------:R-:W0:Y:S01]  /*72c0*/  LDC.64 R28, c[0x0][0x640] ;  /* 0x00019000ff1c7b82 */ /* 0x000e220000000a00 */
[-CC-:B------:R-:W-:Y:S01]  /*72d0*/  SHF.R.U64 R22, R12, R6.reuse, R13.reuse ;  /* 0x000000060c167219 */ /* 0x180fe2000000120d */
[----:B------:R-:W-:Y:S01]  /*72e0*/  IMAD.MOV.U32 R30, RZ, RZ, 0x1 ;  /* 0x00000001ff1e7424 */ /* 0x000fe200078e00ff */
[----:B------:R-:W-:Y:S02]  /*72f0*/  SHF.R.U32.HI R6, RZ, R6, R13 ;  /* 0x00000006ff067219 */ /* 0x000fe4000001160d */
        /* <DEDUP_REMOVED lines=8> */
[----:B------:R-:W-:Y:S01]  /*7380*/  IMAD.IADD R9, R9, 0x1, R11 ;  /* 0x0000000109097824 */ /* 0x000fe200078e020b */
[----:B0-----:R-:W-:-:S04]  /*7390*/  ISETP.NE.U32.AND P0, PT, R28, RZ, PT ;  /* 0x000000ff1c00720c */ /* 0x001fc80003f05070 */
[----:B------:R-:W-:Y:S02]  /*73a0*/  ISETP.NE.AND.EX P0, PT, R29, RZ, PT, P0 ;  /* 0x000000ff1d00720c */ /* 0x000fe40003f05300 */
[----:B------:R-:W0:Y:S01]  /*73b0*/  LDC R20, c[0x0][0x600] ;  /* 0x00018000ff147b82 */ /* 0x000e220000000800 */
[-CC-:B-1----:R-:W-:Y:S01]  /*73c0*/  SHF.R.U64 R14, R8, R10.reuse, R9.reuse ;  /* 0x0000000a080e7219 */ /* 0x182fe20000001209 */
[----:B------:R-:W-:Y:S01]  /*73d0*/  IMAD.MOV.U32 R8, RZ, RZ, -0x1 ;  /* 0xffffffffff087424 */ /* 0x000fe200078e00ff */
[----:B------:R-:W-:-:S05]  /*73e0*/  SHF.R.U32.HI R9, RZ, R10, R9 ;  /* 0x0000000aff097219 */ /* 0x000fca0000011609 */
[----:B------:R-:W1:Y:S01]  /*73f0*/  LDC R26, c[0x0][0x648] ;  /* 0x00019200ff1a7b82 */ /* 0x000e620000000800 */
[-CC-:B--2---:R-:W-:Y:S02]  /*7400*/  SHF.R.U64 R21, R14, R12.reuse, R9.reuse ;  /* 0x0000000c0e157219 */ /* 0x184fe40000001209 */
[----:B------:R-:W-:-:S05]  /*7410*/  SHF.R.U32.HI R6, RZ, R12, R9 ;  /* 0x0000000cff067219 */ /* 0x000fca0000011609 */
[----:B------:R-:W2:Y:S01]  /*7420*/  LDC R27, c[0x0][0x638] ;  /* 0x00018e00ff1b7b82 */ /* 0x000ea20000000800 */
[-C--:B---3--:R-:W-:Y:S02]  /*7430*/  SHF.L.U32 R8, R8, R25.reuse, RZ ;  /* 0x0000001908087219 */ /* 0x088fe400000006ff */
[-CC-:B------:R-:W-:Y:S02]  /*7440*/  SHF.R.U64 R23, R21, R25.reuse, R6.reuse ;  /* 0x0000001915177219 */ /* 0x180fe40000001206 */
[----:B------:R-:W-:Y:S02]  /*7450*/  LOP3.LUT R32, RZ, R8, RZ, 0x33, !PT ;  /* 0x00000008ff207212 */ /* 0x000fe400078e33ff */
[----:B------:R-:W-:Y:S01]  /*7460*/  SHF.R.U32.HI R9, RZ, R25, R6 ;  /* 0x00000019ff097219 */ /* 0x000fe20000011606 */
[----:B------:R-:W3:Y:S01]  /*7470*/  LDC R31, c[0x0][0x610] ;  /* 0x00018400ff1f7b82 */ /* 0x000ee20000000800 */
[----:B------:R-:W-:Y:S01]  /*7480*/  IMAD.MOV.U32 R8, RZ, RZ, R23 ;  /* 0x000000ffff087224 */ /* 0x000fe200078e0017 */
[----:B------:R-:W-:Y:S06]  /*7490*/  @!P0 BRA `(.L_x_236) ;  /* 0x0000000000288947 */ /* 0x000fec0003800000 */
        /* <DEDUP_REMOVED lines=10> */
.L_x_236:
[----:B------:R-:W-:Y:S02]  /*7540*/  ISETP.NE.AND P0, PT, R2, 0x1, PT ;  /* 0x000000010200780c */ /* 0x000fe40003f05270 */
[----:B-1----:R-:W-:Y:S01]  /*7550*/  SHF.R.U64 R6, R8, R26, R9 ;  /* 0x0000001a08067219 */ /* 0x002fe20000001209 */
[----:B0-----:R-:W-:Y:S01]  /*7560*/  VIADD R9, R20, 0xffffffff ;  /* 0xffffffff14097836 */ /* 0x001fe20000000000 */
[----:B------:R-:W-:Y:S02]  /*7570*/  SHF.L.U32 R30, R30, R25, RZ ;  /* 0x000000191e1e7219 */ /* 0x000fe400000006ff */
[----:B------:R-:W-:Y:S01]  /*7580*/  LOP3.LUT R5, R21, R32, RZ, 0xc0, !PT ;  /* 0x0000002015057212 */ /* 0x000fe200078ec0ff */
[----:B------:R-:W-:-:S04]  /*7590*/  IMAD.MOV R8, RZ, RZ, -R6 ;  /* 0x000000ffff087224 */ /* 0x000fc800078e0a06 */
[----:B------:R-:W-:Y:S01]  /*75a0*/  IMAD R6, R30, R6, R5 ;  /* 0x000000061e067224 */ /* 0x000fe200078e0205 */
[----:B------:R-:W-:Y:S01]  /*75b0*/  LOP3.LUT R5, R14, R9, RZ, 0xc0, !PT ;  /* 0x000000090e057212 */ /* 0x000fe200078ec0ff */
[----:B------:R-:W-:Y:S02]  /*75c0*/  @P0 IMAD R3, R7, R24, R4 ;  /* 0x0000001807030224 */ /* 0x000fe400078e0204 */
[----:B--2---:R-:W-:Y:S02]  /*75d0*/  IMAD R4, R8, R27, R23 ;  /* 0x0000001b08047224 */ /* 0x004fe400078e0217 */
[----:B---3--:R-:W-:Y:S02]  /*75e0*/  IMAD R3, R6, R31, R3 ;  /* 0x0000001f06037224 */ /* 0x008fe400078e0203 */
[----:B------:R-:W-:Y:S02]  /*75f0*/  IMAD R4, R4, R20, R5 ;  /* 0x0000001404047224 */ /* 0x000fe400078e0205 */
[----:B------:R-:W-:-:S02]  /*7600*/  IMAD.MOV.U32 R8, RZ, RZ, 0x1 ;  /* 0x00000001ff087424 */ /* 0x000fc400078e00ff */
[----:B------:R-:W-:Y:S01]  /*7610*/  IMAD.MOV.U32 R6, RZ, RZ, R22 ;  /* 0x000000ffff067224 */ /* 0x000fe200078e0016 */
[----:B------:R-:W-:Y:S02]  /*7620*/  SEL R20, R4, R3, !P0 ;  /* 0x0000000304147207 */ /* 0x000fe40004000000 */
[----:B------:R-:W-:-:S07]  /*7630*/  SEL R21, R3, R4, !P0 ;  /* 0x0000000403157207 */ /* 0x000fce0004000000 */
.L_x_234:
[----:B------:R-:W-:-:S08]  /*7640*/  NOP ;  /* 0x0000000000007918 */ /* 0x000fd00000000000 */
[----:B------:R-:W0:-:S00]  /*7650*/  USETMAXREG.DEALLOC.CTAPOOL 0x28 ;  /* 0x00000028000079c8 */ /* 0x000e0000080e0500 */
[----:B0-----:R-:W-:-:S13]  /*7660*/  ISETP.NE.AND P0, PT, R0, RZ, PT ;  /* 0x000000ff0000720c */ /* 0x001fda0003f05270 */
[----:B------:R-:W-:Y:S05]  /*7670*/  @P0 EXIT ;  /* 0x000000000000094d */ /* 0x000fea0003800000 */
[----:B------:R-:W-:Y:S01]  /*7680*/  LOP3.LUT P0, RZ, R8, 0xff, RZ, 0xc0, !PT ;  /* 0x000000ff08ff7812 */ /* 0x000fe2000780c0ff */
[----:B------:R-:W-:Y:S02]  /*7690*/  IMAD.MOV.U32 R0, RZ, RZ, 0x1 ;  /* 0x00000001ff007424 */ /* 0x000fe400078e00ff */
[----:B------:R-:W-:-:S10]  /*76a0*/  IMAD.MOV.U32 R3, RZ, RZ, RZ ;  /* 0x000000ffff037224 */ /* 0x000fd400078e00ff */
[----:B------:R-:W-:Y:S05]  /*76b0*/  @!P0 BRA `(.L_x_237) ;  /* 0x0000000c00448947 */ /* 0x000fea0003800000 */
[----:B------:R-:W0:Y:S01]  /*76c0*/  LDC R0, c[0x0][0x28c] ;  /* 0x0000a300ff007b82 */ /* 0x000e220000000800 */
[----:B------:R-:W1:Y:S01]  /*76d0*/  S2R R9, SR_CgaCtaId ;  /* 0x0000000000097919 */ /* 0x000e620000008800 */
[----:B------:R-:W-:Y:S01]  /*76e0*/  ULDC UR5, c[0x0][0x658] ;  /* 0x0001960000057ab9 */ /* 0x000fe20000000800 */
[----:B------:R-:W-:Y:S01]  /*76f0*/  UMOV UR7, 0xffffffff ;  /* 0xffffffff00077882 */ /* 0x000fe20000000000 */
[----:B------:R-:W-:Y:S01]  /*7700*/  ULDC UR6, c[0x0][0xc] ;  /* 0x0000030000067ab9 */ /* 0x000fe20000000800 */
[----:B------:R-:W-:Y:S01]  /*7710*/  USHF.L.U32 UR8, UR7, UR5, URZ ;  /* 0x0000000507087299 */ /* 0x000fe2000800063f */
[----:B------:R-:W-:Y:S01]  /*7720*/  IMAD.MOV.U32 R12, RZ, RZ, 0xc00 ;  /* 0x00000c00ff0c7424 */ /* 0x000fe200078e00ff */
[----:B------:R-:W-:Y:S01]  /*7730*/  UMOV UR9, 0x1 ;  /* 0x0000000100097882 */ /* 0x000fe20000000000 */
[----:B------:R-:W-:Y:S01]  /*7740*/  ULDC UR7, c[0x0][0x10] ;  /* 0x0000040000077ab9 */ /* 0x000fe20000000800 */
[----:B------:R-:W-:Y:S01]  /*7750*/  USHF.L.U32 UR18, UR9, UR5, URZ ;  /* 0x0000000509127299 */ /* 0x000fe2000800063f */
[----:B------:R-:W-:Y:S01]  /*7760*/  BSSY B0, `(.L_x_237) ;  /* 0x00000c6000007945 */ /* 0x000fe20003800000 */
[----:B------:R-:W-:Y:S01]  /*7770*/  UIMAD.WIDE.U32 UR6, UR6, UR7, URZ ;  /* 0x00000007060672a5 */ /* 0x000fe2000f8e003f */
[----:B------:R-:W-:Y:S01]  /*7780*/  IMAD.MOV.U32 R11, RZ, RZ, 0x1 ;  /* 0x00000001ff0b7424 */ /* 0x000fe200078e00ff */
[----:B------:R-:W-:Y:S01]  /*7790*/  ULDC UR5, c[0x0][0x14] ;  /* 0x0000050000057ab9 */ /* 0x000fe20000000800 */
[----:B------:R-:W-:Y:S01]  /*77a0*/  LOP3.LUT R8, R19, 0x2, RZ, 0xfc, !PT ;  /* 0x0000000213087812 */ /* 0x000fe200078efcff */
[----:B------:R-:W-:-:S02]  /*77b0*/  UIMAD.WIDE.U32 UR22, UR6, UR5, URZ ;  /* 0x00000005061672a5 */ /* 0x000fc4000f8e003f */
[----:B------:R-:W-:Y:S01]  /*77c0*/  UIMAD UR13, UR7, UR5, URZ ;  /* 0x00000005070d72a4 */ /* 0x000fe2000f8e023f */
[----:B------:R-:W-:Y:S01]  /*77d0*/  ULDC UR4, c[0x0][0x600] ;  /* 0x0001800000047ab9 */ /* 0x000fe20000000800 */
[----:B------:R-:W-:Y:S02]  /*77e0*/  ULOP3.LUT UR17, URZ, UR8, URZ, 0x33, !UPT ;  /* 0x000000083f117292 */ /* 0x000fe4000f8e333f */
[----:B------:R-:W-:Y:S01]  /*77f0*/  UIADD3 UR4, UR4, -0x1, URZ ;  /* 0xffffffff04047890 */ /* 0x000fe2000fffe03f */
[----:B0-----:R-:W-:Y:S01]  /*7800*/  VIADD R0, R0, 0x1f ;  /* 0x0000001f00007836 */ /* 0x001fe20000000000 */
[----:B------:R-:W-:Y:S01]  /*7810*/  UIADD3 UR13, UR23, UR13, URZ ;  /* 0x0000000d170d7290 */ /* 0x000fe2000fffe03f */
[----:B------:R-:W-:-:S03]  /*7820*/  ULDC.64 UR24, c[0x0][0x198] ;  /* 0x0000660000187ab9 */ /* 0x000fc60000000a00 */
[----:B------:R-:W-:-:S04]  /*7830*/  SHF.R.S32.HI R3, RZ, 0x1f, R0 ;  /* 0x0000001fff037819 */ /* 0x000fc80000011400 */
[----:B------:R-:W-:Y:S01]  /*7840*/  LEA.HI R3, R3, R0, RZ, 0x5 ;  /* 0x0000000003037211 */ /* 0x000fe200078f28ff */
[----:B------:R-:W-:Y:S01]  /*7850*/  IMAD.MOV.U32 R0, RZ, RZ, 0x1 ;  /* 0x00000001ff007424 */ /* 0x000fe200078e00ff */
[----:B-1----:R-:W-:Y:S02]  /*7860*/  LOP3.LUT R9, R9, 0x1, RZ, 0xc0, !PT ;  /* 0x0000000109097812 */ /* 0x002fe400078ec0ff */
[----:B------:R-:W-:Y:S01]  /*7870*/  SHF.R.S32.HI R10, RZ, 0x5, R3 ;  /* 0x00000005ff0a7819 */ /* 0x000fe20000011403 */
[----:B------:R-:W-:Y:S02]  /*7880*/  IMAD.MOV.U32 R3, RZ, RZ, RZ ;  /* 0x000000ffff037224 */ /* 0x000fe400078e00ff */
[----:B------:R-:W-:Y:S02]  /*7890*/  IMAD R12, R9, R12, 0x16280 ;  /* 0x00016280090c7424 */ /* 0x000fe400078e020c */
[----:B------:R-:W-:-:S07]  /*78a0*/  VIADD R13, R10, 0x1 ;  /* 0x000000010a0d7836 */ /* 0x000fce0000000000 */
.L_x_248:
[----:B------:R-:W-:-:S03]  /*78b0*/  UMOV UR5, 0xffffffff ;  /* 0xffffffff00057882 */ /* 0x000fc60000000000 */
[----:B------:R-:W-:Y:S05]  /*78c0*/  BRA.DIV UR5, `(.L_x_238) ;  /* 0x0000001a05307947 */ /* 0x000fea000b800000 */
[----:B------:R-:W-:-:S13]  /*78d0*/  ELECT P6, URZ, PT ;  /* 0x00000000003f782f */ /* 0x000fda00038c0000 */
.L_x_277:
[----:B------:R-:W0:Y:S01]  /*78e0*/  LDC R4, c[0x0][0x28c] ;  /* 0x0000a300ff047b82 */ /* 0x000e220000000800 */
[----:B------:R-:W-:Y:S01]  /*78f0*/  BSSY B1, `(.L_x_239) ;  /* 0x0000039000017945 */ /* 0x000fe20003800000 */
[----:B0-----:R-:W-:-:S13]  /*7900*/  ISETP.LT.OR P6, PT, R4, 0x1, !P6 ;  /* 0x000000010400780c */ /* 0x001fda00077c1670 */
[----:B------:R-:W-:Y:S05]  /*7910*/  @P6 BRA `(.L_x_240) ;  /* 0x0000000000d86947 */ /* 0x000fea0003800000 */
[----:B------:R-:W-:Y:S02]  /*7920*/  IMAD R20, R20, 0x2, R9 ;  /* 0x0000000214147824 */ /* 0x000fe400078e0209 */
[----:B------:R-:W-:Y:S02]  /*7930*/  IMAD.SHL.U32 R21, R21, 0x80, RZ ;  /* 0x0000008015157824 */ /* 0x000fe400078e00ff */
[----:B------:R-:W-:Y:S02]  /*7940*/  IMAD.MOV.U32 R24, RZ, RZ, RZ ;  /* 0x000000ffff187224 */ /* 0x000fe400078e00ff */
[----:B------:R-:W-:Y:S02]  /*7950*/  IMAD.MOV.U32 R4, RZ, RZ, R13 ;  /* 0x000000ffff047224 */ /* 0x000fe400078e000d */
[----:B------:R-:W-:Y:S02]  /*7960*/  IMAD.MOV.U32 R5, RZ, RZ, R0 ;  /* 0x000000ffff057224 */ /* 0x000fe400078e0000 */
[----:B------:R-:W-:-:S02]  /*7970*/  IMAD.MOV.U32 R7, RZ, RZ, R3 ;  /* 0x000000ffff077224 */ /* 0x000fc400078e0003 */
[----:B------:R-:W-:-:S07]  /*7980*/  IMAD R20, R20, 0x60, RZ ;  /* 0x0000006014147824 */ /* 0x000fce00078e02ff */
.L_x_243:
[----:B------:R-:W0:Y:S01]  /*7990*/  S2R R15, SR_CgaCtaId ;  /* 0x00000000000f7919 */ /* 0x000e220000008800 */
[----:B------:R-:W-:Y:S02]  /*79a0*/  MOV R14, 0x400 ;  /* 0x00000400000e7802 */ /* 0x000fe40000000f00 */
[----:B------:R-:W-:Y:S02]  /*79b0*/  LOP3.LUT P1, RZ, R18, 0x7f, RZ, 0xc0, !PT ;  /* 0x0000007f12ff7812 */ /* 0x000fe4000782c0ff */
[----:B0-----:R-:W-:Y:S02]  /*79c0*/  LEA R22, R15, R14, 0x18 ;  /* 0x0000000e0f167211 */ /* 0x001fe400078ec0ff */
[----:B------:R-:W-:-:S09]  /*79d0*/  SHF.L.U32 R14, R5, 0x1f, RZ ;  /* 0x0000001f050e7819 */ /* 0x000fd200000006ff */
[----:B------:R-:W0:Y:S01]  /*79e0*/  @!P1 LDC R15, c[0x0][0x500] ;  /* 0x00014000ff0f9b82 */ /* 0x000e220000000800 */
[----:B------:R-:W-:-:S04]  /*79f0*/  IMAD R23, R7, 0x8, R22 ;  /* 0x0000000807177824 */ /* 0x000fc800078e0216 */
[----:B------:R-:W1:Y:S02]  /*7a00*/  SYNCS.PHASECHK.TRANS64.TRYWAIT P0, [R23+URZ+0xb0], R14 ;  /* 0x0000b00e170075a7 */ /* 0x000e64000800017f */
[----:B-1----:R-:W-:Y:S05]  /*7a10*/  @!P0 BRA `(.L_x_241) ;  /* 0x0000001400fc8947 */ /* 0x002fea0003800000 */
.L_x_278:
[----:B-1----:R-:W-:Y:S01]  /*7a20*/  PRMT R14, R8, 0x9910, RZ ;  /* 0x00009910080e7816 */ /* 0x002fe200000000ff */
[----:B0-----:R0:W-:Y:S03]  /*7a30*/  @!P1 SYNCS.ARRIVE.TRANS64 RZ, [R23+URZ], R15 ;  /* 0x0000000f17ff99a7 */ /* 0x0011e6000800003f */
[----:B------:R-:W-:-:S13]  /*7a40*/  ISETP.NE.AND P0, PT, R14, 0x2, PT ;  /* 0x000000020e00780c */ /* 0x000fda0003f05270 */
[----:B0-----:R-:W-:Y:S05]  /*7a50*/  @P0 BRA `(.L_x_242) ;  /* 0x0000000000040947 */ /* 0x001fea0003800000 */
[----:B------:R-:W-:Y:S01]  /*7a60*/  BPT.TRAP 0x1 ;  /* 0x000000040000795c */ /* 0x000fe20000300000 */
.L_x_242:
[----:B------:R-:W-:Y:S01]  /*7a70*/  IMAD R14, R7, 0x1000, R22 ;  /* 0x00001000070e7824 */ /* 0x000fe200078e0216 */
[----:B------:R-:W-:Y:S01]  /*7a80*/  R2UR UR19, R22 ;  /* 0x00000000161372ca */ /* 0x000fe200000e0000 */
[----:B------:R-:W-:Y:S01]  /*7a90*/  VIADD R4, R4, 0xffffffff ;  /* 0xffffffff04047836 */ /* 0x000fe20000000000 */
[----:B------:R-:W-:Y:S01]  /*7aa0*/  R2UR UR9, R23 ;  /* 0x00000000170972ca */ /* 0x000fe200000e0000 */
[----:B------:R-:W-:Y:S01]  /*7ab0*/  UIADD3 UR6, UP0, UR24, 0xf0, URZ ;  /* 0x000000f018067890 */ /* 0x000fe2000ff1e03f */
[----:B------:R-:W-:Y:S01]  /*7ac0*/  R2UR UR5, R14 ;  /* 0x000000000e0572ca */ /* 0x000fe200000e0000 */
[----:B------:R-:W-:Y:S01]  /*7ad0*/  IMAD R14, R7, 0x1800, R12 ;  /* 0x00001800070e7824 */ /* 0x000fe200078e020c */
[----:B------:R-:W-:Y:S01]  /*7ae0*/  R2UR UR11, R21 ;  /* 0x00000000150b72ca */ /* 0x000fe200000e0000 */
[----:B------:R-:W-:Y:S01]  /*7af0*/  UIADD3 UR26, UP1, UR24, 0x1f0, URZ ;  /* 0x000001f0181a7890 */ /* 0x000fe2000ff3e03f */
[----:B------:R-:W-:Y:S01]  /*7b00*/  R2UR UR10, R24 ;  /* 0x00000000180a72ca */ /* 0x000fe200000e0000 */
[----:B------:R-:W-:Y:S01]  /*7b10*/  UIADD3.X UR7, URZ, UR25, URZ, UP0, !UPT ;  /* 0x000000193f077290 */ /* 0x000fe200087fe43f */
[----:B------:R-:W-:Y:S01]  /*7b20*/  R2UR UR8, R14 ;  /* 0x000000000e0872ca */ /* 0x000fe200000e0000 */
[----:B------:R-:W-:Y:S01]  /*7b30*/  VIADD R7, R7, 0x1 ;  /* 0x0000000107077836 */ /* 0x000fe20000000000 */
[----:B------:R-:W-:Y:S01]  /*7b40*/  R2UR UR12, R6 ;  /* 0x00000000060c72ca */ /* 0x000fe200000e0000 */
[----:B------:R-:W-:Y:S01]  /*7b50*/  UIADD3.X UR27, URZ, UR25, URZ, UP1, !UPT ;  /* 0x000000193f1b7290 */ /* 0x000fe20008ffe43f */
[----:B------:R-:W-:Y:S01]  /*7b60*/  R2UR UR20, R20 ;  /* 0x00000000141472ca */ /* 0x000fe200000e0000 */
[----:B------:R-:W-:Y:S01]  /*7b70*/  UMOV UR14, 0x0 ;  /* 0x00000000000e7882 */ /* 0x000fe20000000000 */
[----:B------:R-:W-:Y:S01]  /*7b80*/  ISETP.GT.AND P1, PT, R4, 0x1, PT ;  /* 0x000000010400780c */ /* 0x000fe20003f24270 */
[----:B------:R-:W-:Y:S01]  /*7b90*/  UIADD3 UR16, UR5, 0x280, URZ ;  /* 0x0000028005107890 */ /* 0x000fe2000fffe03f */
[C---:B------:R-:W-:Y:S01]  /*7ba0*/  ISETP.NE.AND P0, PT, R7.reuse, 0x16, PT ;  /* 0x000000160700780c */ /* 0x040fe20003f05270 */
[----:B------:R-:W-:Y:S01]  /*7bb0*/  UMOV UR15, 0x10000000 ;  /* 0x10000000000f7882 */ /* 0x000fe20000000000 */
[----:B------:R-:W-:Y:S01]  /*7bc0*/  UMOV UR21, 0x30000 ;  /* 0x0003000000157882 */ /* 0x000fe20000000000 */
[----:B------:R-:W-:Y:S01]  /*7bd0*/  VIADD R24, R24, 0x20 ;  /* 0x0000002018187836 */ /* 0x000fe20000000000 */
[----:B------:R-:W-:Y:S01]  /*7be0*/  SEL R14, RZ, 0x1, P0 ;  /* 0x00000001ff0e7807 */ /* 0x000fe20000000000 */
[----:B------:R-:W-:Y:S01]  /*7bf0*/  UIADD3 UR5, UR19, UR8, URZ ;  /* 0x0000000813057290 */ /* 0x000fe2000fffe03f */
[----:B------:R-:W-:-:S02]  /*7c00*/  SEL R7, R7, RZ, P0 ;  /* 0x000000ff07077207 */ /* 0x000fc40000000000 */
[----:B------:R-:W-:Y:S01]  /*7c10*/  UMOV UR8, UR16 ;  /* 0x0000001000087c82 */ /* 0x000fe20008000000 */
[----:B------:R-:W-:Y:S01]  /*7c20*/  LOP3.LUT R5, R5, R14, RZ, 0x3c, !PT ;  /* 0x0000000e05057212 */ /* 0x000fe200078e3cff */
[----:B------:R0:W-:Y:S02]  /*7c30*/  UTMALDG.3D [UR8], [UR6], desc[UR14] ;  /* 0x00000e08060075b4 */ /* 0x0001e40008011000 */
[----:B0-----:R-:W-:Y:S01]  /*7c40*/  UMOV UR11, UR20 ;  /* 0x00000014000b7c82 */ /* 0x001fe20008000000 */
[----:B------:R-:W-:Y:S02]  /*7c50*/  UMOV UR8, UR5 ;  /* 0x0000000500087c82 */ /* 0x000fe40008000000 */
[----:B------:R0:W-:Y:S02]  /*7c60*/  UTMALDG.3D.MULTICAST [UR8], [UR26], UR21, desc[UR14] ;  /* 0x00000e081a0073b4 */ /* 0x0001e40008011815 */
[----:B0-----:R-:W-:Y:S05]  /*7c70*/  @P1 BRA `(.L_x_243) ;  /* 0xfffffffc00441947 */ /* 0x001fea000383ffff */
.L_x_240:
[----:B------:R-:W-:Y:S05]  /*7c80*/  BSYNC B1 ;  /* 0x0000000000017941 */ /* 0x000fea0003800000 */
.L_x_239:
[----:B------:R-:W-:Y:S01]  /*7c90*/  LOP3.LUT P1, RZ, R11, 0xff, RZ, 0xc0, !PT ;  /* 0x000000ff0bff7812 */ /* 0x000fe2000782c0ff */
[C---:B------:R-:W-:Y:S01]  /*7ca0*/  IMAD.IADD R6, R10.reuse, 0x1, R3 ;  /* 0x000000010a067824 */ /* 0x040fe200078e0203 */
[----:B------:R-:W-:Y:S01]  /*7cb0*/  ULDC.64 UR6, c[0x0][0x650] ;  /* 0x0001940000067ab9 */ /* 0x000fe20000000a00 */
[----:B------:R-:W-:Y:S01]  /*7cc0*/  ISETP.GE.U32.AND P2, PT, R10, 0x16, PT ;  /* 0x000000160a00780c */ /* 0x000fe20003f46070 */
[----:B------:R-:W-:Y:S01]  /*7cd0*/  BSSY B1, `(.L_x_244) ;  /* 0x000006c000017945 */ /* 0x000fe20003800000 */
[----:B------:R-:W-:Y:S01]  /*7ce0*/  IMAD.MOV.U32 R21, RZ, RZ, -0x1 ;  /* 0xffffffffff157424 */ /* 0x000fe200078e00ff */
[----:B------:R-:W-:Y:S01]  /*7cf0*/  ISETP.GT.U32.AND P0, PT, R6, 0x15, PT ;  /* 0x000000150600780c */ /* 0x000fe20003f04070 */
[----:B------:R-:W-:Y:S01]  /*7d00*/  IMAD.MOV.U32 R20, RZ, RZ, -0x1 ;  /* 0xffffffffff147424 */ /* 0x000fe200078e00ff */
[----:B------:R-:W-:Y:S02]  /*7d10*/  PRMT R11, RZ, 0x7610, R11 ;  /* 0x00007610ff0b7816 */ /* 0x000fe4000000000b */
[----:B------:R-:W-:-:S03]  /*7d20*/  ISETP.LT.U32.AND P0, PT, R10, 0x16, P0 ;  /* 0x000000160a00780c */ /* 0x000fc60000701070 */
[----:B------:R-:W0:Y:S01]  /*7d30*/  @P1 S2R R5, SR_CgaCtaId ;  /* 0x0000000000051919 */ /* 0x000e220000008800 */
[----:B------:R-:W-:-:S04]  /*7d40*/  @P1 MOV R4, 0x400 ;  /* 0x0000040000041802 */ /* 0x000fc80000000f00 */
[----:B0-----:R-:W-:Y:S01]  /*7d50*/  @P1 LEA R3, R5, R4, 0x18 ;  /* 0x0000000405031211 */ /* 0x001fe200078ec0ff */
[----:B------:R-:W-:-:S03]  /*7d60*/  IMAD.WIDE.U32 R4, R6, -0x45d1745d, RZ ;  /* 0xba2e8ba306047825 */ /* 0x000fc600078e00ff */
[----:B------:R0:W-:Y:S01]  /*7d70*/  @P1 SYNCS.ARRIVE.TRANS64.A1T0 RZ, [R3+URZ+0x178], RZ ;  /* 0x000178ff03ff19a7 */ /* 0x0001e2000810003f */
[----:B------:R-:W-:Y:S02]  /*7d80*/  IADD3 R16, P1, R16, UR22, RZ ;  /* 0x0000001610107c10 */ /* 0x000fe4000ff3e0ff */
[----:B------:R-:W-:Y:S02]  /*7d90*/  SHF.R.U32.HI R5, RZ, 0x4, R5 ;  /* 0x00000004ff057819 */ /* 0x000fe40000011605 */
[----:B------:R-:W-:Y:S02]  /*7da0*/  IADD3.X R17, R17, UR13, RZ, P1, !PT ;  /* 0x0000000d11117c10 */ /* 0x000fe40008ffe4ff */
[----:B------:R-:W-:Y:S02]  /*7db0*/  PRMT R4, RZ, 0x7610, R4 ;  /* 0x00007610ff047816 */ /* 0x000fe40000000004 */
[----:B0-----:R-:W-:Y:S02]  /*7dc0*/  SEL R3, RZ, 0x1, !P0 ;  /* 0x00000001ff037807 */ /* 0x001fe40004000000 */
[----:B------:R-:W-:-:S02]  /*7dd0*/  ISETP.GE.U32.AND P0, PT, R16, UR6, PT ;  /* 0x0000000610007c0c */ /* 0x000fc4000bf06070 */
[----:B------:R-:W-:Y:S01]  /*7de0*/  LOP3.LUT R0, R0, R3, RZ, 0x3c, !PT ;  /* 0x0000000300007212 */ /* 0x000fe200078e3cff */
[----:B------:R-:W-:Y:S01]  /*7df0*/  IMAD R3, R5, -0x16, R6 ;  /* 0xffffffea05037824 */ /* 0x000fe200078e0206 */
[----:B------:R-:W-:Y:S01]  /*7e00*/  ISETP.GE.U32.AND.EX P0, PT, R17, UR7, PT, P0 ;  /* 0x0000000711007c0c */ /* 0x000fe2000bf06100 */
[----:B------:R-:W-:Y:S01]  /*7e10*/  IMAD.MOV.U32 R6, RZ, RZ, -0x1 ;  /* 0xffffffffff067424 */ /* 0x000fe200078e00ff */
[----:B------:R-:W-:-:S11]  /*7e20*/  @P2 LOP3.LUT R0, R0, 0x1, R5, 0x78, !PT ;  /* 0x0000000100002812 */ /* 0x000fd600078e7805 */
[----:B------:R-:W-:Y:S05]  /*7e30*/  @P0 BRA `(.L_x_245) ;  /* 0x0000000400540947 */ /* 0x000fea0003800000 */
[----:B------:R-:W0:Y:S01]  /*7e40*/  S2R R15, SR_CTAID.X ;  /* 0x00000000000f7919 */ /* 0x000e220000002500 */
[----:B------:R-:W-:Y:S01]  /*7e50*/  ULDC.64 UR6, c[0x0][0x628] ;  /* 0x00018a0000067ab9 */ /* 0x000fe20000000a00 */
[----:B------:R-:W-:Y:S01]  /*7e60*/  ULDC UR8, c[0x0][0x630] ;  /* 0x00018c0000087ab9 */ /* 0x000fe20000000800 */
[----:B------:R-:W-:Y:S01]  /*7e70*/  ISETP.NE.U32.AND P0, PT, RZ, UR6, PT ;  /* 0x00000006ff007c0c */ /* 0x000fe2000bf05070 */
[----:B------:R-:W1:Y:S01]  /*7e80*/  S2R R20, SR_CTAID.Y ;  /* 0x0000000000147919 */ /* 0x000e620000002600 */
[----:B------:R-:W-:Y:S01]  /*7e90*/  ULDC UR9, c[0x0][0x150] ;  /* 0x0000540000097ab9 */ /* 0x000fe20000000800 */
[----:B------:R-:W-:Y:S01]  /*7ea0*/  IMAD.MOV.U32 R4, RZ, RZ, R16 ;  /* 0x000000ffff047224 */ /* 0x000fe200078e0010 */
[----:B------:R-:W-:Y:S01]  /*7eb0*/  ISETP.NE.AND.EX P0, PT, RZ, UR7, PT, P0 ;  /* 0x00000007ff007c0c */ /* 0x000fe2000bf05300 */
[----:B------:R-:W-:Y:S01]  /*7ec0*/  IMAD.MOV.U32 R5, RZ, RZ, R17 ;  /* 0x000000ffff057224 */ /* 0x000fe200078e0011 */
[----:B0-----:R-:W-:-:S11]  /*7ed0*/  I2FP.F32.U32 R22, R15 ;  /* 0x0000000f00167245 */ /* 0x001fd60000201000 */
[----:B------:R-:W-:Y:S05]  /*7ee0*/  @!P0 BRA `(.L_x_246) ;  /* 0x0000000000288947 */ /* 0x000fea0003800000 */
[----:B------:R-:W-:Y:S02]  /*7ef0*/  ULDC UR5, c[0x0][0x634] ;  /* 0x00018d0000057ab9 */ /* 0x000fe40000000800 */
[----:B------:R-:W-:-:S05]  /*7f00*/  IADD3 R5, P0, R16, UR5, RZ ;  /* 0x0000000510057c10 */ /* 0x000fca000ff1e0ff */
[----:B------:R-:W-:-:S04]  /*7f10*/  IMAD.X R21, RZ, RZ, R17, P0 ;  /* 0x000000ffff157224 */ /* 0x000fc800000e0611 */
[----:B------:R-:W-:-:S04]  /*7f20*/  IMAD.WIDE.U32 R6, R21, UR6, RZ ;  /* 0x0000000615067c25 */ /* 0x000fc8000f8e00ff */
[----:B------:R-:W-:-:S04]  /*7f30*/  IMAD.WIDE.U32 R6, P0, R5, UR7, R6 ;  /* 0x0000000705067c25 */ /* 0x000fc8000f800006 */
[----:B------:R-:W-:-:S04]  /*7f40*/  IMAD.WIDE.U32 R4, R5, UR6, RZ ;  /* 0x0000000605047c25 */ /* 0x000fc8000f8e00ff */
[----:B------:R-:W-:Y:S01]  /*7f50*/  IMAD.MOV.U32 R4, RZ, RZ, R7 ;  /* 0x000000ffff047224 */ /* 0x000fe200078e0007 */
[----:B------:R-:W-:Y:S01]  /*7f60*/  IADD3 RZ, P1, R5, R6, RZ ;  /* 0x0000000605ff7210 */ /* 0x000fe20007f3e0ff */
[----:B------:R-:W-:-:S04]  /*7f70*/  IMAD.X R5, RZ, RZ, RZ, P0 ;  /* 0x000000ffff057224 */ /* 0x000fc800000e06ff */
[----:B------:R-:W-:-:S08]  /*7f80*/  IMAD.WIDE.U32.X R4, R21, UR7, R4, P1 ;  /* 0x0000000715047c25 */ /* 0x000fd000088e0404 */
.L_x_246:
[--C-:B------:R-:W-:Y:S01]  /*7f90*/  SHF.R.U64 R14, R4, UR8, R5.reuse ;  /* 0x00000008040e7c19 */ /* 0x100fe20008001205 */
[----:B------:R-:W-:Y:S01]  /*7fa0*/  FMUL R22, R22, UR9 ;  /* 0x0000000916167c20 */ /* 0x000fe20008400000 */
[----:B------:R-:W-:Y:S01]  /*7fb0*/  SHF.R.U32.HI R4, RZ, UR8, R5 ;  /* 0x00000008ff047c19 */ /* 0x000fe20008011605 */
[----:B------:R-:W0:Y:S01]  /*7fc0*/  LDC R6, c[0x0][0x144] ;  /* 0x00005100ff067b82 */ /* 0x000e220000000800 */
[----:B------:R-:W-:Y:S01]  /*7fd0*/  IADD3 R5, P0, RZ, -R14, RZ ;  /* 0x8000000eff057210 */ /* 0x000fe20007f1e0ff */
[----:B------:R-:W-:Y:S01]  /*7fe0*/  ULDC UR5, c[0x0][0x154] ;  /* 0x0000550000057ab9 */ /* 0x000fe20000000800 */
[----:B-1----:R-:W-:Y:S01]  /*7ff0*/  I2FP.F32.U32 R7, R20 ;  /* 0x0000001400077245 */ /* 0x002fe20000201000 */
[----:B------:R-:W1:Y:S01]  /*8000*/  F2I.U32.TRUNC.NTZ R22, R22 ;  /* 0x0000001600167305 */ /* 0x000e62000020f000 */
[----:B------:R-:W-:Y:S01]  /*8010*/  ULDC.64 UR6, c[0x0][0x620] ;  /* 0x0001880000067ab9 */ /* 0x000fe20000000a00 */
[----:B------:R-:W-:Y:S01]  /*8020*/  IMAD.X R4, RZ, RZ, ~R4, P0 ;  /* 0x000000ffff047224 */ /* 0x000fe200000e0e04 */
[----:B------:R-:W-:Y:S01]  /*8030*/  ISETP.NE.AND P2, PT, R2, 0x1, PT ;  /* 0x000000010200780c */ /* 0x000fe20003f45270 */
[----:B------:R-:W-:Y:S01]  /*8040*/  FMUL R23, R7, UR5 ;  /* 0x0000000507177c20 */ /* 0x000fe20008400000 */
[----:B------:R-:W2:Y:S01]  /*8050*/  LDC R25, c[0x0][0x148] ;  /* 0x00005200ff197b82 */ /* 0x000ea20000000800 */
[----:B------:R-:W-:Y:S01]  /*8060*/  IMAD R4, R4, UR6, RZ ;  /* 0x0000000604047c24 */ /* 0x000fe2000f8e02ff */
[----:B------:R-:W-:-:S03]  /*8070*/  ULDC UR5, c[0x0][0x618] ;  /* 0x0001860000057ab9 */ /* 0x000fc60000000800 */
[----:B------:R-:W3:Y:S01]  /*8080*/  F2I.U32.TRUNC.NTZ R23, R23 ;  /* 0x0000001700177305 */ /* 0x000ee2000020f000 */
[C---:B------:R-:W-:Y:S02]  /*8090*/  IMAD R7, R5.reuse, UR7, R4 ;  /* 0x0000000705077c24 */ /* 0x040fe4000f8e0204 */
[----:B------:R-:W-:Y:S01]  /*80a0*/  IMAD.WIDE.U32 R4, R5, UR6, R16 ;  /* 0x0000000605047c25 */ /* 0x000fe2000f8e0010 */
[----:B------:R-:W-:Y:S02]  /*80b0*/  ULDC.64 UR6, c[0x0][0x640] ;  /* 0x0001900000067ab9 */ /* 0x000fe40000000a00 */
[----:B------:R-:W-:Y:S01]  /*80c0*/  ISETP.NE.U32.AND P0, PT, RZ, UR6, PT ;  /* 0x00000006ff007c0c */ /* 0x000fe2000bf05070 */
[----:B------:R-:W-:Y:S02]  /*80d0*/  IMAD.IADD R5, R5, 0x1, R7 ;  /* 0x0000000105057824 */ /* 0x000fe400078e0207 */
[----:B-1----:R-:W-:Y:S01]  /*80e0*/  IMAD.MOV R22, RZ, RZ, -R22 ;  /* 0x000000ffff167224 */ /* 0x002fe200078e0a16 */
[----:B------:R-:W-:-:S02]  /*80f0*/  ISETP.NE.AND.EX P0, PT, RZ, UR7, PT, P0 ;  /* 0x00000007ff007c0c */ /* 0x000fc4000bf05300 */
[----:B------:R-:W-:Y:S01]  /*8100*/  SHF.R.U64 R21, R4, UR5, R5 ;  /* 0x0000000504157c19 */ /* 0x000fe20008001205 */
[----:B0-----:R-:W-:Y:S01]  /*8110*/  IMAD R15, R6, R22, R15 ;  /* 0x00000016060f7224 */ /* 0x001fe200078e020f */
[----:B------:R-:W-:Y:S01]  /*8120*/  SHF.R.U32.HI R4, RZ, UR5, R5 ;  /* 0x00000005ff047c19 */ /* 0x000fe20008011605 */
[----:B------:R-:W-:Y:S01]  /*8130*/  ULDC UR5, c[0x0][0x608] ;  /* 0x0001820000057ab9 */ /* 0x000fe20000000800 */
[----:B---3--:R-:W-:Y:S02]  /*8140*/  IMAD.MOV R6, RZ, RZ, -R23 ;  /* 0x000000ffff067224 */ /* 0x008fe400078e0a17 */
[--C-:B------:R-:W-:Y:S02]  /*8150*/  SHF.R.U64 R22, R21, UR5, R4.reuse ;  /* 0x0000000515167c19 */ /* 0x100fe40008001204 */
[----:B------:R-:W-:Y:S01]  /*8160*/  SHF.R.U32.HI R5, RZ, UR5, R4 ;  /* 0x00000005ff057c19 */ /* 0x000fe20008011604 */
[----:B------:R-:W-:Y:S01]  /*8170*/  ULDC UR5, c[0x0][0x658] ;  /* 0x0001960000057ab9 */ /* 0x000fe20000000800 */
[----:B--2---:R-:W-:-:S02]  /*8180*/  @P2 IMAD R15, R25, R6, R20 ;  /* 0x00000006190f2224 */ /* 0x004fc400078e0214 */
[--C-:B------:R-:W-:Y:S02]  /*8190*/  SHF.R.U64 R20, R22, UR5, R5.reuse ;  /* 0x0000000516147c19 */ /* 0x100fe40008001205 */
[----:B------:R-:W-:-:S03]  /*81a0*/  SHF.R.U32.HI R23, RZ, UR5, R5 ;  /* 0x00000005ff177c19 */ /* 0x000fc60008011605 */
[----:B------:R-:W-:Y:S02]  /*81b0*/  IMAD.MOV.U32 R6, RZ, RZ, R20 ;  /* 0x000000ffff067224 */ /* 0x000fe400078e0014 */
[----:B------:R-:W-:Y:S01]  /*81c0*/  IMAD.MOV.U32 R5, RZ, RZ, R23 ;  /* 0x000000ffff057224 */ /* 0x000fe200078e0017 */
[----:B------:R-:W-:Y:S06]  /*81d0*/  @!P0 BRA `(.L_x_247) ;  /* 0x00000000002c8947 */ /* 0x000fec0003800000 */
        /* <DEDUP_REMOVED lines=9> */
[----:B------:R-:W-:-:S04]  /*8270*/  IMAD.WIDE.U32.X R4, R23, UR7, R4, P1 ;  /* 0x0000000717047c25 */ /* 0x000fc800088e0404 */
[----:B------:R-:W-:-:S07]  /*8280*/  IMAD.MOV.U32 R6, RZ, RZ, R4 ;  /* 0x000000ffff067224 */ /* 0x000fce00078e0004 */
.L_x_247:
[----:B------:R-:W-:Y:S01]  /*8290*/  ULDC UR5, c[0x0][0x648] ;  /* 0x0001920000057ab9 */ /* 0x000fe20000000800 */
[----:B------:R-:W-:Y:S01]  /*82a0*/  LOP3.LUT R4, R22, UR17, RZ, 0xc0, !PT ;  /* 0x0000001116047c12 */ /* 0x000fe2000f8ec0ff */
[----:B------:R-:W-:Y:S01]  /*82b0*/  ULDC UR6, c[0x0][0x610] ;  /* 0x0001840000067ab9 */ /* 0x000fe20000000800 */
[----:B------:R-:W-:Y:S01]  /*82c0*/  SHF.R.U64 R5, R6, UR5, R5 ;  /* 0x0000000506057c19 */ /* 0x000fe20008001205 */
[----:B------:R-:W-:Y:S01]  /*82d0*/  ULDC UR5, c[0x0][0x638] ;  /* 0x00018e0000057ab9 */ /* 0x000fe20000000800 */
[----:B------:R-:W-:-:S03]  /*82e0*/  LOP3.LUT R21, R21, UR4, RZ, 0xc0, !PT ;  /* 0x0000000415157c12 */ /* 0x000fc6000f8ec0ff */
[----:B------:R-:W-:Y:S02]  /*82f0*/  IMAD.MOV R7, RZ, RZ, -R5 ;  /* 0x000000ffff077224 */ /* 0x000fe400078e0a05 */
[----:B------:R-:W-:Y:S02]  /*8300*/  IMAD R4, R5, UR18, R4 ;  /* 0x0000001205047c24 */ /* 0x000fe4000f8e0204 */
[----:B------:R-:W-:Y:S01]  /*8310*/  IMAD R20, R7, UR5, R20 ;  /* 0x0000000507147c24 */ /* 0x000fe2000f8e0214 */
[----:B------:R-:W-:Y:S01]  /*8320*/  ULDC UR5, c[0x0][0x600] ;  /* 0x0001800000057ab9 */ /* 0x000fe20000000800 */
[----:B------:R-:W-:Y:S02]  /*8330*/  IMAD R15, R4, UR6, R15 ;  /* 0x00000006040f7c24 */ /* 0x000fe4000f8e020f */
[----:B------:R-:W-:Y:S02]  /*8340*/  IMAD R6, R20, UR5, R21 ;  /* 0x0000000514067c24 */ /* 0x000fe4000f8e0215 */
[----:B------:R-:W-:-:S03]  /*8350*/  IMAD.MOV.U32 R4, RZ, RZ, 0x1 ;  /* 0x00000001ff047424 */ /* 0x000fc600078e00ff */
[----:B------:R-:W-:Y:S02]  /*8360*/  SEL R20, R6, R15, !P2 ;  /* 0x0000000f06147207 */ /* 0x000fe40005000000 */
[----:B------:R-:W-:Y:S01]  /*8370*/  SEL R21, R15, R6, !P2 ;  /* 0x000000060f157207 */ /* 0x000fe20005000000 */
[----:B------:R-:W-:-:S07]  /*8380*/  IMAD.MOV.U32 R6, RZ, RZ, R14 ;  /* 0x000000ffff067224 */ /* 0x000fce00078e000e */
.L_x_245:
[----:B------:R-:W-:Y:S05]  /*8390*/  BSYNC B1 ;  /* 0x0000000000017941 */ /* 0x000fea0003800000 */
.L_x_244:
[----:B------:R-:W-:-:S13]  /*83a0*/  LOP3.LUT P0, RZ, R4, 0xff, RZ, 0xc0, !PT ;  /* 0x000000ff04ff7812 */ /* 0x000fda000780c0ff */
[----:B------:R-:W-:Y:S05]  /*83b0*/  @P0 BRA `(.L_x_248) ;  /* 0xfffffff4003c0947 */ /* 0x000fea000383ffff */
[----:B------:R-:W-:Y:S05]  /*83c0*/  BSYNC B0 ;  /* 0x0000000000007941 */ /* 0x000fea0003800000 */
.L_x_237:
[----:B------:R-:W-:-:S03]  /*83d0*/  UMOV UR5, 0xffffffff ;  /* 0xffffffff00057882 */ /* 0x000fc60000000000 */
[----:B------:R-:W-:Y:S05]  /*83e0*/  BRA.DIV UR5, `(.L_x_249) ;  /* 0x0000000e059c7947 */ /* 0x000fea000b800000 */
[----:B------:R-:W-:-:S13]  /*83f0*/  ELECT P6, URZ, PT ;  /* 0x00000000003f782f */ /* 0x000fda00038c0000 */
.L_x_281:
[----:B------:R-:W-:Y:S04]  /*8400*/  BSSY B0, `(.L_x_250) ;  /* 0x00000cd000007945 */ /* 0x000fe80003800000 */
[----:B------:R-:W-:Y:S05]  /*8410*/  @!P6 BRA `(.L_x_251) ;  /* 0x0000000c002ce947 */ /* 0x000fea0003800000 */
[----:B------:R-:W-:-:S04]  /*8420*/  LOP3.LUT R19, R19, 0x2, RZ, 0xfc, !PT ;  /* 0x0000000213137812 */ /* 0x000fc800078efcff */
[----:B------:R-:W-:-:S13]  /*8430*/  ISETP.NE.AND P0, PT, R19, 0x3, PT ;  /* 0x000000031300780c */ /* 0x000fda0003f05270 */
[----:B------:R-:W-:Y:S05]  /*8440*/  @!P0 BRA `(.L_x_252) ;  /* 0x0000000000048947 */ /* 0x000fea0003800000 */
[----:B------:R-:W-:Y:S01]  /*8450*/  BPT.TRAP 0x1 ;  /* 0x000000040000795c */ /* 0x000fe20000300000 */
.L_x_252:
[----:B------:R-:W0:Y:S01]  /*8460*/  S2R R5, SR_CgaCtaId ;  /* 0x0000000000057919 */ /* 0x000e220000008800 */
[----:B------:R-:W-:Y:S02]  /*8470*/  MOV R2, 0x400 ;  /* 0x0000040000027802 */ /* 0x000fe40000000f00 */
[----:B------:R-:W-:Y:S02]  /*8480*/  SHF.L.U32 R4, R0, 0x1f, RZ ;  /* 0x0000001f00047819 */ /* 0x000fe400000006ff */
[----:B0-----:R-:W-:-:S05]  /*8490*/  LEA R2, R5, R2, 0x18 ;  /* 0x0000000205027211 */ /* 0x001fca00078ec0ff */
[----:B------:R-:W-:-:S04]  /*84a0*/  VIADD R2, R2, 0xb0 ;  /* 0x000000b002027836 */ /* 0x000fc80000000000 */
[C---:B------:R-:W-:Y:S02]  /*84b0*/  IMAD R7, R3.reuse, 0x8, R2 ;  /* 0x0000000803077824 */ /* 0x040fe400078e0202 */
[----:B------:R-:W-:Y:S02]  /*84c0*/  VIADD R3, R3, 0x1 ;  /* 0x0000000103037836 */ /* 0x000fe40000000000 */
[----:B------:R-:W0:Y:S03]  /*84d0*/  SYNCS.PHASECHK.TRANS64.TRYWAIT P0, [R7+URZ], R4 ;  /* 0x00000004070075a7 */ /* 0x000e26000800017f */
[----:B------:R-:W-:-:S04]  /*84e0*/  ISETP.NE.AND P1, PT, R3, 0x16, PT ;  /* 0x000000160300780c */ /* 0x000fc80003f25270 */
[----:B------:R-:W-:Y:S02]  /*84f0*/  SEL R5, RZ, 0x1, P1 ;  /* 0x00000001ff057807 */ /* 0x000fe40000800000 */
[----:B------:R-:W-:Y:S02]  /*8500*/  SEL R3, R3, RZ, P1 ;  /* 0x000000ff03037207 */ /* 0x000fe40000800000 */
[----:B------:R-:W-:-:S03]  /*8510*/  LOP3.LUT R6, R0, R5, RZ, 0x3c, !PT ;  /* 0x0000000500067212 */ /* 0x000fc600078e3cff */
[----:B------:R-:W-:Y:S01]  /*8520*/  IMAD R8, R3, 0x8, R2 ;  /* 0x0000000803087824 */ /* 0x000fe200078e0202 */
[----:B------:R-:W-:Y:S01]  /*8530*/  SHF.L.U32 R5, R6, 0x1f, RZ ;  /* 0x0000001f06057819 */ /* 0x000fe200000006ff */
[----:B0-----:R-:W-:Y:S06]  /*8540*/  @!P0 BRA `(.L_x_253) ;  /* 0x0000000c00648947 */ /* 0x001fec0003800000 */
.L_x_282:
[----:B------:R-:W1:Y:S01]  /*8550*/  SYNCS.PHASECHK.TRANS64.TRYWAIT P0, [R8+URZ], R5 ;  /* 0x00000005080075a7 */ /* 0x000e62000800017f */
[----:B------:R-:W-:-:S05]  /*8560*/  VIADD R0, R3, 0x1 ;  /* 0x0000000103007836 */ /* 0x000fca0000000000 */
[----:B------:R-:W-:-:S04]  /*8570*/  ISETP.NE.AND P1, PT, R0, 0x16, PT ;  /* 0x000000160000780c */ /* 0x000fc80003f25270 */
[----:B------:R-:W-:Y:S02]  /*8580*/  SEL R3, RZ, 0x1, P1 ;  /* 0x00000001ff037807 */ /* 0x000fe40000800000 */
[----:B0-----:R-:W-:Y:S02]  /*8590*/  SEL R7, R0, RZ, P1 ;  /* 0x000000ff00077207 */ /* 0x001fe40000800000 */
[----:B------:R-:W-:-:S03]  /*85a0*/  LOP3.LUT R6, R6, R3, RZ, 0x3c, !PT ;  /* 0x0000000306067212 */ /* 0x000fc600078e3cff */
[----:B------:R-:W-:Y:S01]  /*85b0*/  IMAD R9, R7, 0x8, R2 ;  /* 0x0000000807097824 */ /* 0x000fe200078e0202 */
[----:B------:R-:W-:Y:S01]  /*85c0*/  SHF.L.U32 R4, R6, 0x1f, RZ ;  /* 0x0000001f06047819 */ /* 0x000fe200000006ff */
[----:B-1----:R-:W-:Y:S06]  /*85d0*/  @!P0 BRA `(.L_x_254) ;  /* 0x0000000c00548947 */ /* 0x002fec0003800000 */
.L_x_283:
[----:B------:R-:W1:Y:S01]  /*85e0*/  SYNCS.PHASECHK.TRANS64.TRYWAIT P0, [R9+URZ], R4 ;  /* 0x00000004090075a7 */ /* 0x000e62000800017f */
[----:B------:R-:W-:-:S05]  /*85f0*/  VIADD R0, R7, 0x1 ;  /* 0x0000000107007836 */ /* 0x000fca0000000000 */
[----:B------:R-:W-:-:S04]  /*8600*/  ISETP.NE.AND P1, PT, R0, 0x16, PT ;  /* 0x000000160000780c */ /* 0x000fc80003f25270 */
[----:B------:R-:W-:Y:S02]  /*8610*/  SEL R3, RZ, 0x1, P1 ;  /* 0x00000001ff037807 */ /* 0x000fe40000800000 */
[----:B------:R-:W-:Y:S02]  /*8620*/  SEL R7, R0, RZ, P1 ;  /* 0x000000ff00077207 */ /* 0x000fe40000800000 */
[----:B------:R-:W-:-:S03]  /*8630*/  LOP3.LUT R6, R6, R3, RZ, 0x3c, !PT ;  /* 0x0000000306067212 */ /* 0x000fc600078e3cff */
[----:B0-----:R-:W-:Y:S01]  /*8640*/  IMAD R8, R7, 0x8, R2 ;  /* 0x0000000807087824 */ /* 0x001fe200078e0202 */
[----:B------:R-:W-:Y:S01]  /*8650*/  SHF.L.U32 R5, R6, 0x1f, RZ ;  /* 0x0000001f06057819 */ /* 0x000fe200000006ff */
[----:B-1----:R-:W-:Y:S06]  /*8660*/  @!P0 BRA `(.L_x_255) ;  /* 0x0000000c00448947 */ /* 0x002fec0003800000 */
.L_x_284:
        /* <DEDUP_REMOVED lines=9> */
.L_x_285:
        /* <DEDUP_REMOVED lines=9> */
.L_x_286:
        /* <DEDUP_REMOVED lines=9> */
.L_x_287:
        /* <DEDUP_REMOVED lines=9> */
.L_x_288:
        /* <DEDUP_REMOVED lines=9> */
.L_x_289:
        /* <DEDUP_REMOVED lines=9> */
.L_x_290:
        /* <DEDUP_REMOVED lines=9> */
.L_x_291:
        /* <DEDUP_REMOVED lines=9> */
.L_x_292:
        /* <DEDUP_REMOVED lines=9> */
.L_x_293:
        /* <DEDUP_REMOVED lines=9> */
.L_x_294:
        /* <DEDUP_REMOVED lines=9> */
.L_x_295:
        /* <DEDUP_REMOVED lines=9> */
.L_x_296:
        /* <DEDUP_REMOVED lines=9> */
.L_x_297:
        /* <DEDUP_REMOVED lines=9> */
.L_x_298:
        /* <DEDUP_REMOVED lines=9> */
.L_x_299:
        /* <DEDUP_REMOVED lines=9> */
.L_x_300:
[----:B------:R-:W1:Y:S01]  /*8f70*/  SYNCS.PHASECHK.TRANS64.TRYWAIT P0, [R8+URZ], R5 ;  /* 0x00000005080075a7 */ /* 0x000e62000800017f */
[----:B------:R-:W-:-:S05]  /*8f80*/  VIADD R0, R7, 0x1 ;  /* 0x0000000107007836 */ /* 0x000fca0000000000 */
[----:B------:R-:W-:-:S04]  /*8f90*/  ISETP.NE.AND P1, PT, R0, 0x16, PT ;  /* 0x000000160000780c */ /* 0x000fc80003f25270 */
[----:B------:R-:W-:Y:S02]  /*8fa0*/  SEL R3, RZ, 0x1, P1 ;  /* 0x00000001ff037807 */ /* 0x000fe40000800000 */
[----:B------:R-:W-:Y:S02]  /*8fb0*/  SEL R7, R0, RZ, P1 ;  /* 0x000000ff00077207 */ /* 0x000fe40000800000 */
[----:B0-----:R-:W-:-:S03]  /*8fc0*/  LOP3.LUT R9, R6, R3, RZ, 0x3c, !PT ;  /* 0x0000000306097212 */ /* 0x001fc600078e3cff */
[----:B------:R-:W-:Y:S01]  /*8fd0*/  IMAD R11, R7, 0x8, R2 ;  /* 0x00000008070b7824 */ /* 0x000fe200078e0202 */
[----:B------:R-:W-:Y:S01]  /*8fe0*/  SHF.L.U32 R6, R9, 0x1f, RZ ;  /* 0x0000001f09067819 */ /* 0x000fe200000006ff */
[----:B-1----:R-:W-:Y:S06]  /*8ff0*/  @!P0 BRA `(.L_x_272) ;  /* 0x0000000800348947 */ /* 0x002fec0003800000 */
.L_x_301:
[----:B------:R-:W1:Y:S01]  /*9000*/  SYNCS.PHASECHK.TRANS64.TRYWAIT P0, [R11+URZ], R6 ;  /* 0x000000060b0075a7 */ /* 0x000e62000800017f */
[----:B------:R-:W-:-:S05]  /*9010*/  VIADD R0, R7, 0x1 ;  /* 0x0000000107007836 */ /* 0x000fca0000000000 */
[----:B------:R-:W-:-:S04]  /*9020*/  ISETP.NE.AND P1, PT, R0, 0x16, PT ;  /* 0x000000160000780c */ /* 0x000fc80003f25270 */
[----:B------:R-:W-:Y:S02]  /*9030*/  SEL R4, RZ, 0x1, P1 ;  /* 0x00000001ff047807 */ /* 0x000fe40000800000 */
[----:B------:R-:W-:Y:S02]  /*9040*/  SEL R3, R0, RZ, P1 ;  /* 0x000000ff00037207 */ /* 0x000fe40000800000 */
[----:B------:R-:W-:Y:S01]  /*9050*/  LOP3.LUT R0, R9, R4, RZ, 0x3c, !PT ;  /* 0x0000000409007212 */ /* 0x000fe200078e3cff */
[----:B-1----:R-:W-:Y:S06]  /*9060*/  @!P0 BRA `(.L_x_273) ;  /* 0x00000008002c8947 */ /* 0x002fec0003800000 */
.L_x_302:
[----:B------:R-:W-:Y:S01]  /*9070*/  IMAD R3, R3, 0x8, R2 ;  /* 0x0000000803037824 */ /* 0x000fe200078e0202 */
[----:B------:R-:W-:-:S07]  /*9080*/  SHF.L.U32 R0, R0, 0x1f, RZ ;  /* 0x0000001f00007819 */ /* 0x000fce00000006ff */
.L_x_274:
[----:B--2---:R2:W3:Y:S02]  /*9090*/  SYNCS.PHASECHK.TRANS64.TRYWAIT P0, [R3+URZ], R0 ;  /* 0x00000000030075a7 */ /* 0x0044e4000800017f */
[----:B---3--:R-:W-:Y:S05]  /*90a0*/  @!P0 NANOSLEEP.SYNCS 0x989680 ;  /* 0x009896800000895d */ /* 0x008fea0003900000 */
[----:B------:R-:W3:Y:S02]  /*90b0*/  @!P0 SYNCS.PHASECHK.TRANS64 P0, [R3+URZ], R0 ;  /* 0x00000000030085a7 */ /* 0x000ee4000800007f */
[----:B---3--:R-:W-:Y:S05]  /*90c0*/  @!P0 BRA `(.L_x_274) ;  /* 0xfffffffc00f08947 */ /* 0x008fea000383ffff */
.L_x_251:
[----:B------:R-:W-:Y:S05]  /*90d0*/  BSYNC B0 ;  /* 0x0000000000007941 */ /* 0x000fea0003800000 */
.L_x_250:
[----:B------:R-:W-:Y:S05]  /*90e0*/  EXIT ;  /* 0x000000000000794d */ /* 0x000fea0003800000 */
.L_x_22:
[----:B----4-:R4:W0:Y:S02]  /*90f0*/  SYNCS.PHASECHK.TRANS64.TRYWAIT P1, [R3+URZ], R0 ;  /* 0x00000000030075a7 */ /* 0x010824000802017f */
[----:B0-----:R-:W-:Y:S05]  /*9100*/  @!P1 NANOSLEEP.SYNCS 0x989680 ;  /* 0x009896800000995d */ /* 0x001fea0003900000 */
[----:B------:R-:W0:Y:S02]  /*9110*/  @!P1 SYNCS.PHASECHK.TRANS64 P1, [R3+URZ], R0 ;  /* 0x00000000030095a7 */ /* 0x000e24000802007f */
[----:B0-----:R-:W-:Y:S05]  /*9120*/  @!P1 BRA `(.L_x_22) ;  /* 0xfffffffc00f09947 */ /* 0x001fea000383ffff */
[----:B------:R-:W-:Y:S05]  /*9130*/  BRA `(.L_x_21) ;  /* 0xffffff8400907947 */ /* 0x000fea000383ffff */
.L_x_27:
[----:B-1----:R1:W3:Y:S02]  /*9140*/  SYNCS.PHASECHK.TRANS64.TRYWAIT P1, [R5+URZ], R4 ;  /* 0x00000004050075a7 */ /* 0x0022e4000802017f */
[----:B---3--:R-:W-:Y:S05]  /*9150*/  @!P1 NANOSLEEP.SYNCS 0x989680 ;  /* 0x009896800000995d */ /* 0x008fea0003900000 */
[----:B------:R-:W3:Y:S02]  /*9160*/  @!P1 SYNCS.PHASECHK.TRANS64 P1, [R5+URZ], R4 ;  /* 0x00000004050095a7 */ /* 0x000ee4000802007f */
[----:B---3--:R-:W-:Y:S05]  /*9170*/  @!P1 BRA `(.L_x_27) ;  /* 0xfffffffc00f09947 */ /* 0x008fea000383ffff */
[----:B------:R-:W-:Y:S05]  /*9180*/  BRA `(.L_x_26) ;  /* 0xffffff8800247947 */ /* 0x000fea000383ffff */
.L_x_238:
[----:B------:R-:W-:Y:S01]  /*9190*/  BSSY B1, `(.L_x_275) ;  /* 0x0000006000017945 */ /* 0x000fe20003800000 */
[----:B------:R-:W-:-:S07]  /*91a0*/  IMAD.MOV.U32 R15, RZ, RZ, -0x1 ;  /* 0xffffffffff0f7424 */ /* 0x000fce00078e00ff */
[----:B------:R-:W-:Y:S05]  /*91b0*/  WARPSYNC.COLLECTIVE R15, `(.L_x_276) ;  /* 0x000000000f0c7348 */ /* 0x000fea0003c00000 */
[----:B------:R-:W-:Y:S02]  /*91c0*/  ELECT P6, UR62, PT ;  /* 0x00000000003e782f */ /* 0x000fe400038c0000 */
[----:B------:R-:W-:Y:S01]  /*91d0*/  MOV R14, UR62 ;  /* 0x0000003e000e7c02 */ /* 0x000fe20008000f00 */
[----:B------:R-:W-:Y:S10]  /*91e0*/  ENDCOLLECTIVE ;  /* 0x000000000000791b */ /* 0x000ff40003800000 */
.L_x_276:
[----:B------:R-:W-:Y:S05]  /*91f0*/  BSYNC B1 ;  /* 0x0000000000017941 */ /* 0x000fea0003800000 */
.L_x_275:
[----:B------:R-:W-:Y:S05]  /*9200*/  BRA `(.L_x_277) ;  /* 0xffffffe400b47947 */ /* 0x000fea000383ffff */
.L_x_241:
[----:B-1----:R1:W2:Y:S02]  /*9210*/  SYNCS.PHASECHK.TRANS64.TRYWAIT P0, [R23+URZ+0xb0], R14 ;  /* 0x0000b00e170075a7 */ /* 0x0022a4000800017f */
[----:B--2---:R-:W-:Y:S05]  /*9220*/  @!P0 NANOSLEEP.SYNCS 0x989680 ;  /* 0x009896800000895d */ /* 0x004fea0003900000 */
[----:B------:R-:W2:Y:S02]  /*9230*/  @!P0 SYNCS.PHASECHK.TRANS64 P0, [R23+URZ+0xb0], R14 ;  /* 0x0000b00e170085a7 */ /* 0x000ea4000800007f */
[----:B--2---:R-:W-:Y:S05]  /*9240*/  @!P0 BRA `(.L_x_241) ;  /* 0xfffffffc00f08947 */ /* 0x004fea000383ffff */
[----:B------:R-:W-:Y:S05]  /*9250*/  BRA `(.L_x_278) ;  /* 0xffffffe400f07947 */ /* 0x000fea000383ffff */
.L_x_249:
[----:B------:R-:W-:Y:S01]  /*9260*/  BSSY B0, `(.L_x_279) ;  /* 0x0000006000007945 */ /* 0x000fe20003800000 */
[----:B------:R-:W-:-:S07]  /*9270*/  IMAD.MOV.U32 R15, RZ, RZ, -0x1 ;  /* 0xffffffffff0f7424 */ /* 0x000fce00078e00ff */
[----:B------:R-:W-:Y:S05]  /*9280*/  WARPSYNC.COLLECTIVE R15, `(.L_x_280) ;  /* 0x000000000f0c7348 */ /* 0x000fea0003c00000 */
[----:B------:R-:W-:Y:S02]  /*9290*/  ELECT P6, UR62, PT ;  /* 0x00000000003e782f */ /* 0x000fe400038c0000 */
[----:B------:R-:W-:Y:S01]  /*92a0*/  MOV R14, UR62 ;  /* 0x0000003e000e7c02 */ /* 0x000fe20008000f00 */
[----:B------:R-:W-:Y:S10]  /*92b0*/  ENDCOLLECTIVE ;  /* 0x000000000000791b */ /* 0x000ff40003800000 */
.L_x_280:
[----:B------:R-:W-:Y:S05]  /*92c0*/  BSYNC B0 ;  /* 0x0000000000007941 */ /* 0x000fea0003800000 */
.L_x_279:
[----:B------:R-:W-:Y:S05]  /*92d0*/  BRA `(.L_x_281) ;  /* 0xfffffff000487947 */ /* 0x000fea000383ffff */
.L_x_253:
[----:B0-----:R0:W1:Y:S02]  /*92e0*/  SYNCS.PHASECHK.TRANS64.TRYWAIT P0, [R7+URZ], R4 ;  /* 0x00000004070075a7 */ /* 0x001064000800017f */
[----:B-1----:R-:W-:Y:S05]  /*92f0*/  @!P0 NANOSLEEP.SYNCS 0x989680 ;  /* 0x009896800000895d */ /* 0x002fea0003900000 */
[----:B------:R-:W1:Y:S02]  /*9300*/  @!P0 SYNCS.PHASECHK.TRANS64 P0, [R7+URZ], R4 ;  /* 0x00000004070085a7 */ /* 0x000e64000800007f */
[----:B-1----:R-:W-:Y:S05]  /*9310*/  @!P0 BRA `(.L_x_253) ;  /* 0xfffffffc00f08947 */ /* 0x002fea000383ffff */
[----:B------:R-:W-:Y:S05]  /*9320*/  BRA `(.L_x_282) ;  /* 0xfffffff000887947 */ /* 0x000fea000383ffff */
.L_x_254:
[----:B0-----:R0:W1:Y:S02]  /*9330*/  SYNCS.PHASECHK.TRANS64.TRYWAIT P0, [R8+URZ], R5 ;  /* 0x00000005080075a7 */ /* 0x001064000800017f */
[----:B-1----:R-:W-:Y:S05]  /*9340*/  @!P0 NANOSLEEP.SYNCS 0x989680 ;  /* 0x009896800000895d */ /* 0x002fea0003900000 */
[----:B------:R-:W1:Y:S02]  /*9350*/  @!P0 SYNCS.PHASECHK.TRANS64 P0, [R8+URZ], R5 ;  /* 0x00000005080085a7 */ /* 0x000e64000800007f */
[----:B-1----:R-:W-:Y:S05]  /*9360*/  @!P0 BRA `(.L_x_254) ;  /* 0xfffffffc00f08947 */ /* 0x002fea000383ffff */
[----:B------:R-:W-:Y:S05]  /*9370*/  BRA `(.L_x_283) ;  /* 0xfffffff000987947 */ /* 0x000fea000383ffff */
.L_x_255:
[----:B0-----:R0:W1:Y:S02]  /*9380*/  SYNCS.PHASECHK.TRANS64.TRYWAIT P0, [R9+URZ], R4 ;  /* 0x00000004090075a7 */ /* 0x001064000800017f */
[----:B-1----:R-:W-:Y:S05]  /*9390*/  @!P0 NANOSLEEP.SYNCS 0x989680 ;  /* 0x009896800000895d */ /* 0x002fea0003900000 */
[----:B------:R-:W1:Y:S02]  /*93a0*/  @!P0 SYNCS.PHASECHK.TRANS64 P0, [R9+URZ], R4 ;  /* 0x00000004090085a7 */ /* 0x000e64000800007f */
[----:B-1----:R-:W-:Y:S05]  /*93b0*/  @!P0 BRA `(.L_x_255) ;  /* 0xfffffffc00f08947 */ /* 0x002fea000383ffff */
[----:B------:R-:W-:Y:S05]  /*93c0*/  BRA `(.L_x_284) ;  /* 0xfffffff000a87947 */ /* 0x000fea000383ffff */
.L_x_256:
[----:B0-----:R0:W1:Y:S02]  /*93d0*/  SYNCS.PHASECHK.TRANS64.TRYWAIT P0, [R8+URZ], R5 ;  /* 0x00000005080075a7 */ /* 0x001064000800017f */
[----:B-1----:R-:W-:Y:S05]  /*93e0*/  @!P0 NANOSLEEP.SYNCS 0x989680 ;  /* 0x009896800000895d */ /* 0x002fea0003900000 */
[----:B------:R-:W1:Y:S02]  /*93f0*/  @!P0 SYNCS.PHASECHK.TRANS64 P0, [R8+URZ], R5 ;  /* 0x00000005080085a7 */ /* 0x000e64000800007f */
[----:B-1----:R-:W-:Y:S05]  /*9400*/  @!P0 BRA `(.L_x_256) ;  /* 0xfffffffc00f08947 */ /* 0x002fea000383ffff */
[----:B------:R-:W-:Y:S05]  /*9410*/  BRA `(.L_x_285) ;  /* 0xfffffff000b87947 */ /* 0x000fea000383ffff */
.L_x_257:
[----:B0-----:R0:W1:Y:S02]  /*9420*/  SYNCS.PHASECHK.TRANS64.TRYWAIT P0, [R9+URZ], R4 ;  /* 0x00000004090075a7 */ /* 0x001064000800017f */
[----:B-1----:R-:W-:Y:S05]  /*9430*/  @!P0 NANOSLEEP.SYNCS 0x989680 ;  /* 0x009896800000895d */ /* 0x002fea0003900000 */
[----:B------:R-:W1:Y:S02]  /*9440*/  @!P0 SYNCS.PHASECHK.TRANS64 P0, [R9+URZ], R4 ;  /* 0x00000004090085a7 */ /* 0x000e64000800007f */
[----:B-1----:R-:W-:Y:S05]  /*9450*/  @!P0 BRA `(.L_x_257) ;  /* 0xfffffffc00f08947 */ /* 0x002fea000383ffff */
[----:B------:R-:W-:Y:S05]  /*9460*/  BRA `(.L_x_286) ;  /* 0xfffffff000c87947 */ /* 0x000fea000383ffff */
.L_x_258:
[----:B0-----:R0:W1:Y:S02]  /*9470*/  SYNCS.PHASECHK.TRANS64.TRYWAIT P0, [R8+URZ], R5 ;  /* 0x00000005080075a7 */ /* 0x001064000800017f */
[----:B-1----:R-:W-:Y:S05]  /*9480*/  @!P0 NANOSLEEP.SYNCS 0x989680 ;  /* 0x009896800000895d */ /* 0x002fea0003900000 */
[----:B------:R-:W1:Y:S02]  /*9490*/  @!P0 SYNCS.PHASECHK.TRANS64 P0, [R8+URZ], R5 ;  /* 0x00000005080085a7 */ /* 0x000e64000800007f */
[----:B-1----:R-:W-:Y:S05]  /*94a0*/  @!P0 BRA `(.L_x_258) ;  /* 0xfffffffc00f08947 */ /* 0x002fea000383ffff */
[----:B------:R-:W-:Y:S05]  /*94b0*/  BRA `(.L_x_287) ;  /* 0xfffffff000d87947 */ /* 0x000fea000383ffff */
.L_x_259:
[----:B0-----:R0:W1:Y:S02]  /*94c0*/  SYNCS.PHASECHK.TRANS64.TRYWAIT P0, [R9+URZ], R4 ;  /* 0x00000004090075a7 */ /* 0x001064000800017f */
[----:B-1----:R-:W-:Y:S05]  /*94d0*/  @!P0 NANOSLEEP.SYNCS 0x989680 ;  /* 0x009896800000895d */ /* 0x002fea0003900000 */
[----:B------:R-:W1:Y:S02]  /*94e0*/  @!P0 SYNCS.PHASECHK.TRANS64 P0, [R9+URZ], R4 ;  /* 0x00000004090085a7 */ /* 0x000e64000800007f */
[----:B-1----:R-:W-:Y:S05]  /*94f0*/  @!P0 BRA `(.L_x_259) ;  /* 0xfffffffc00f08947 */ /* 0x002fea000383ffff */
[----:B------:R-:W-:Y:S05]  /*9500*/  BRA `(.L_x_288) ;  /* 0xfffffff000e87947 */ /* 0x000fea000383ffff */
.L_x_260:
[----:B0-----:R0:W1:Y:S02]  /*9510*/  SYNCS.PHASECHK.TRANS64.TRYWAIT P0, [R8+URZ], R5 ;  /* 0x00000005080075a7 */ /* 0x001064000800017f */
[----:B-1----:R-:W-:Y:S05]  /*9520*/  @!P0 NANOSLEEP.SYNCS 0x989680 ;  /* 0x009896800000895d */ /* 0x002fea0003900000 */
[----:B------:R-:W1:Y:S02]  /*9530*/  @!P0 SYNCS.PHASECHK.TRANS64 P0, [R8+URZ], R5 ;  /* 0x00000005080085a7 */ /* 0x000e64000800007f */
[----:B-1----:R-:W-:Y:S05]  /*9540*/  @!P0 BRA `(.L_x_260) ;  /* 0xfffffffc00f08947 */ /* 0x002fea000383ffff */
[----:B------:R-:W-:Y:S05]  /*9550*/  BRA `(.L_x_289) ;  /* 0xfffffff000f87947 */ /* 0x000fea000383ffff */
.L_x_261:
[----:B0-----:R0:W1:Y:S02]  /*9560*/  SYNCS.PHASECHK.TRANS64.TRYWAIT P0, [R9+URZ], R4 ;  /* 0x00000004090075a7 */ /* 0x001064000800017f */
[----:B-1----:R-:W-:Y:S05]  /*9570*/  @!P0 NANOSLEEP.SYNCS 0x989680 ;  /* 0x009896800000895d */ /* 0x002fea0003900000 */
[----:B------:R-:W1:Y:S02]  /*9580*/  @!P0 SYNCS.PHASECHK.TRANS64 P0, [R9+URZ], R4 ;  /* 0x00000004090085a7 */ /* 0x000e64000800007f */
[----:B-1----:R-:W-:Y:S05]  /*9590*/  @!P0 BRA `(.L_x_261) ;  /* 0xfffffffc00f08947 */ /* 0x002fea000383ffff */
[----:B------:R-:W-:Y:S05]  /*95a0*/  BRA `(.L_x_290) ;  /* 0xfffffff400087947 */ /* 0x000fea000383ffff */
.L_x_262:
[----:B0-----:R0:W1:Y:S02]  /*95b0*/  SYNCS.PHASECHK.TRANS64.TRYWAIT P0, [R8+URZ], R5 ;  /* 0x00000005080075a7 */ /* 0x001064000800017f */
[----:B-1----:R-:W-:Y:S05]  /*95c0*/  @!P0 NANOSLEEP.SYNCS 0x989680 ;  /* 0x009896800000895d */ /* 0x002fea0003900000 */
[----:B------:R-:W1:Y:S02]  /*95d0*/  @!P0 SYNCS.PHASECHK.TRANS64 P0, [R8+URZ], R5 ;  /* 0x00000005080085a7 */ /* 0x000e64000800007f */
[----:B-1----:R-:W-:Y:S05]  /*95e0*/  @!P0 BRA `(.L_x_262) ;  /* 0xfffffffc00f08947 */ /* 0x002fea000383ffff */
[----:B------:R-:W-:Y:S05]  /*95f0*/  BRA `(.L_x_291) ;  /* 0xfffffff400187947 */ /* 0x000fea000383ffff */
.L_x_263:
[----:B0-----:R0:W1:Y:S02]  /*9600*/  SYNCS.PHASECHK.TRANS64.TRYWAIT P0, [R9+URZ], R4 ;  /* 0x00000004090075a7 */ /* 0x001064000800017f */
[----:B-1----:R-:W-:Y:S05]  /*9610*/  @!P0 NANOSLEEP.SYNCS 0x989680 ;  /* 0x009896800000895d */ /* 0x002fea0003900000 */
[----:B------:R-:W1:Y:S02]  /*9620*/  @!P0 SYNCS.PHASECHK.TRANS64 P0, [R9+URZ], R4 ;  /* 0x00000004090085a7 */ /* 0x000e64000800007f */
[----:B-1----:R-:W-:Y:S05]  /*9630*/  @!P0 BRA `(.L_x_263) ;  /* 0xfffffffc00f08947 */ /* 0x002fea000383ffff */
[----:B------:R-:W-:Y:S05]  /*9640*/  BRA `(.L_x_292) ;  /* 0xfffffff400287947 */ /* 0x000fea000383ffff */
.L_x_264:
[----:B0-----:R0:W1:Y:S02]  /*9650*/  SYNCS.PHASECHK.TRANS64.TRYWAIT P0, [R8+URZ], R5 ;  /* 0x00000005080075a7 */ /* 0x001064000800017f */
[----:B-1----:R-:W-:Y:S05]  /*9660*/  @!P0 NANOSLEEP.SYNCS 0x989680 ;  /* 0x009896800000895d */ /* 0x002fea0003900000 */
[----:B------:R-:W1:Y:S02]  /*9670*/  @!P0 SYNCS.PHASECHK.TRANS64 P0, [R8+URZ], R5 ;  /* 0x00000005080085a7 */ /* 0x000e64000800007f */
[----:B-1----:R-:W-:Y:S05]  /*9680*/  @!P0 BRA `(.L_x_264) ;  /* 0xfffffffc00f08947 */ /* 0x002fea000383ffff */
[----:B------:R-:W-:Y:S05]  /*9690*/  BRA `(.L_x_293) ;  /* 0xfffffff400387947 */ /* 0x000fea000383ffff */
.L_x_265:
[----:B0-----:R0:W1:Y:S02]  /*96a0*/  SYNCS.PHASECHK.TRANS64.TRYWAIT P0, [R9+URZ], R4 ;  /* 0x00000004090075a7 */ /* 0x001064000800017f */
[----:B-1----:R-:W-:Y:S05]  /*96b0*/  @!P0 NANOSLEEP.SYNCS 0x989680 ;  /* 0x009896800000895d */ /* 0x002fea0003900000 */
[----:B------:R-:W1:Y:S02]  /*96c0*/  @!P0 SYNCS.PHASECHK.TRANS64 P0, [R9+URZ], R4 ;  /* 0x00000004090085a7 */ /* 0x000e64000800007f */
[----:B-1----:R-:W-:Y:S05]  /*96d0*/  @!P0 BRA `(.L_x_265) ;  /* 0xfffffffc00f08947 */ /* 0x002fea000383ffff */
[----:B------:R-:W-:Y:S05]  /*96e0*/  BRA `(.L_x_294) ;  /* 0xfffffff400487947 */ /* 0x000fea000383ffff */
.L_x_266:
[----:B0-----:R0:W1:Y:S02]  /*96f0*/  SYNCS.PHASECHK.TRANS64.TRYWAIT P0, [R8+URZ], R5 ;  /* 0x00000005080075a7 */ /* 0x001064000800017f */
[----:B-1----:R-:W-:Y:S05]  /*9700*/  @!P0 NANOSLEEP.SYNCS 0x989680 ;  /* 0x009896800000895d */ /* 0x002fea0003900000 */
[----:B------:R-:W1:Y:S02]  /*9710*/  @!P0 SYNCS.PHASECHK.TRANS64 P0, [R8+URZ], R5 ;  /* 0x00000005080085a7 */ /* 0x000e64000800007f */
[----:B-1----:R-:W-:Y:S05]  /*9720*/  @!P0 BRA `(.L_x_266) ;  /* 0xfffffffc00f08947 */ /* 0x002fea000383ffff */
[----:B------:R-:W-:Y:S05]  /*9730*/  BRA `(.L_x_295) ;  /* 0xfffffff400587947 */ /* 0x000fea000383ffff */
.L_x_267:
[----:B0-----:R0:W1:Y:S02]  /*9740*/  SYNCS.PHASECHK.TRANS64.TRYWAIT P0, [R9+URZ], R4 ;  /* 0x00000004090075a7 */ /* 0x001064000800017f */
[----:B-1----:R-:W-:Y:S05]  /*9750*/  @!P0 NANOSLEEP.SYNCS 0x989680 ;  /* 0x009896800000895d */ /* 0x002fea0003900000 */
[----:B------:R-:W1:Y:S02]  /*9760*/  @!P0 SYNCS.PHASECHK.TRANS64 P0, [R9+URZ], R4 ;  /* 0x00000004090085a7 */ /* 0x000e64000800007f */
[----:B-1----:R-:W-:Y:S05]  /*9770*/  @!P0 BRA `(.L_x_267) ;  /* 0xfffffffc00f08947 */ /* 0x002fea000383ffff */
[----:B------:R-:W-:Y:S05]  /*9780*/  BRA `(.L_x_296) ;  /* 0xfffffff400687947 */ /* 0x000fea000383ffff */
.L_x_268:
[----:B0-----:R0:W1:Y:S02]  /*9790*/  SYNCS.PHASECHK.TRANS64.TRYWAIT P0, [R8+URZ], R5 ;  /* 0x00000005080075a7 */ /* 0x001064000800017f */
[----:B-1----:R-:W-:Y:S05]  /*97a0*/  @!P0 NANOSLEEP.SYNCS 0x989680 ;  /* 0x009896800000895d */ /* 0x002fea0003900000 */
[----:B------:R-:W1:Y:S02]  /*97b0*/  @!P0 SYNCS.PHASECHK.TRANS64 P0, [R8+URZ], R5 ;  /* 0x00000005080085a7 */ /* 0x000e64000800007f */
[----:B-1----:R-:W-:Y:S05]  /*97c0*/  @!P0 BRA `(.L_x_268) ;  /* 0xfffffffc00f08947 */ /* 0x002fea000383ffff */
[----:B------:R-:W-:Y:S05]  /*97d0*/  BRA `(.L_x_297) ;  /* 0xfffffff400787947 */ /* 0x000fea000383ffff */
.L_x_269:
[----:B0-----:R0:W1:Y:S02]  /*97e0*/  SYNCS.PHASECHK.TRANS64.TRYWAIT P0, [R9+URZ], R4 ;  /* 0x00000004090075a7 */ /* 0x001064000800017f */
[----:B-1----:R-:W-:Y:S05]  /*97f0*/  @!P0 NANOSLEEP.SYNCS 0x989680 ;  /* 0x009896800000895d */ /* 0x002fea0003900000 */
[----:B------:R-:W1:Y:S02]  /*9800*/  @!P0 SYNCS.PHASECHK.TRANS64 P0, [R9+URZ], R4 ;  /* 0x00000004090085a7 */ /* 0x000e64000800007f */
[----:B-1----:R-:W-:Y:S05]  /*9810*/  @!P0 BRA `(.L_x_269) ;  /* 0xfffffffc00f08947 */ /* 0x002fea000383ffff */
[----:B------:R-:W-:Y:S05]  /*9820*/  BRA `(.L_x_298) ;  /* 0xfffffff400887947 */ /* 0x000fea000383ffff */
.L_x_270:
[----:B0-----:R0:W1:Y:S02]  /*9830*/  SYNCS.PHASECHK.TRANS64.TRYWAIT P0, [R8+URZ], R5 ;  /* 0x00000005080075a7 */ /* 0x001064000800017f */
[----:B-1----:R-:W-:Y:S05]  /*9840*/  @!P0 NANOSLEEP.SYNCS 0x989680 ;  /* 0x009896800000895d */ /* 0x002fea0003900000 */
[----:B------:R-:W1:Y:S02]  /*9850*/  @!P0 SYNCS.PHASECHK.TRANS64 P0, [R8+URZ], R5 ;  /* 0x00000005080085a7 */ /* 0x000e64000800007f */
[----:B-1----:R-:W-:Y:S05]  /*9860*/  @!P0 BRA `(.L_x_270) ;  /* 0xfffffffc00f08947 */ /* 0x002fea000383ffff */
[----:B------:R-:W-:Y:S05]  /*9870*/  BRA `(.L_x_299) ;  /* 0xfffffff400987947 */ /* 0x000fea000383ffff */
.L_x_271:
[----:B0-----:R0:W1:Y:S02]  /*9880*/  SYNCS.PHASECHK.TRANS64.TRYWAIT P0, [R9+URZ], R4 ;  /* 0x00000004090075a7 */ /* 0x001064000800017f */
[----:B-1----:R-:W-:Y:S05]  /*9890*/  @!P0 NANOSLEEP.SYNCS 0x989680 ;  /* 0x009896800000895d */ /* 0x002fea0003900000 */
[----:B------:R-:W1:Y:S02]  /*98a0*/  @!P0 SYNCS.PHASECHK.TRANS64 P0, [R9+URZ], R4 ;  /* 0x00000004090085a7 */ /* 0x000e64000800007f */
[----:B-1----:R-:W-:Y:S05]  /*98b0*/  @!P0 BRA `(.L_x_271) ;  /* 0xfffffffc00f08947 */ /* 0x002fea000383ffff */
[----:B------:R-:W-:Y:S05]  /*98c0*/  BRA `(.L_x_300) ;  /* 0xfffffff400a87947 */ /* 0x000fea000383ffff */
.L_x_272:
[----:B0-----:R0:W1:Y:S02]  /*98d0*/  SYNCS.PHASECHK.TRANS64.TRYWAIT P0, [R8+URZ], R5 ;  /* 0x00000005080075a7 */ /* 0x001064000800017f */
[----:B-1----:R-:W-:Y:S05]  /*98e0*/  @!P0 NANOSLEEP.SYNCS 0x989680 ;  /* 0x009896800000895d */ /* 0x002fea0003900000 */
[----:B------:R-:W1:Y:S02]  /*98f0*/  @!P0 SYNCS.PHASECHK.TRANS64 P0, [R8+URZ], R5 ;  /* 0x00000005080085a7 */ /* 0x000e64000800007f */
[----:B-1----:R-:W-:Y:S05]  /*9900*/  @!P0 BRA `(.L_x_272) ;  /* 0xfffffffc00f08947 */ /* 0x002fea000383ffff */
[----:B------:R-:W-:Y:S05]  /*9910*/  BRA `(.L_x_301) ;  /* 0xfffffff400b87947 */ /* 0x000fea000383ffff */
.L_x_273:
[----:B-1----:R1:W2:Y:S02]  /*9920*/  SYNCS.PHASECHK.TRANS64.TRYWAIT P0, [R11+URZ], R6 ;  /* 0x000000060b0075a7 */ /* 0x0022a4000800017f */
[----:B--2---:R-:W-:Y:S05]  /*9930*/  @!P0 NANOSLEEP.SYNCS 0x989680 ;  /* 0x009896800000895d */ /* 0x004fea0003900000 */
[----:B------:R-:W2:Y:S02]  /*9940*/  @!P0 SYNCS.PHASECHK.TRANS64 P0, [R11+URZ], R6 ;  /* 0x000000060b0085a7 */ /* 0x000ea4000800007f */
[----:B--2---:R-:W-:Y:S05]  /*9950*/  @!P0 BRA `(.L_x_273) ;  /* 0xfffffffc00f08947 */ /* 0x004fea000383ffff */
[----:B------:R-:W-:Y:S05]  /*9960*/  BRA `(.L_x_302) ;  /* 0xfffffff400c07947 */ /* 0x000fea000383ffff */
.L_x_303:
[----:B------:R-:W-:-:S00]  /*9970*/  BRA `(.L_x_303) ;  /* 0xfffffffc00fc7947 */ /* 0x000fc0000383ffff */
[----:B------:R-:W-:-:S00]  /*9980*/  NOP ;  /* 0x0000000000007918 */ /* 0x000fc00000000000 */
[----:B------:R-:W-:-:S00]  /*9990*/  NOP ;  /* 0x0000000000007918 */ /* 0x000fc00000000000 */
[----:B------:R-:W-:-:S00]  /*99a0*/  NOP ;  /* 0x0000000000007918 */ /* 0x000fc00000000000 */
[----:B------:R-:W-:-:S00]  /*99b0*/  NOP ;  /* 0x0000000000007918 */ /* 0x000fc00000000000 */
[----:B------:R-:W-:-:S00]  /*99c0*/  NOP ;  /* 0x0000000000007918 */ /* 0x000fc00000000000 */
[----:B------:R-:W-:-:S00]  /*99d0*/  NOP ;  /* 0x0000000000007918 */ /* 0x000fc00000000000 */
[----:B------:R-:W-:-:S00]  /*99e0*/  NOP ;  /* 0x0000000000007918 */ /* 0x000fc00000000000 */
[----:B------:R-:W-:-:S00]  /*99f0*/  NOP ;  /* 0x0000000000007918 */ /* 0x000fc00000000000 */
.L_x_304:


//--------------------- .nv.global.init           --------------------------
	.section	.nv.global.init,"aw",@progbits
.nv.global.init:
	.type		$str$22,@object
	.size		$str$22,($str$23 - $str$22)
$str$22:
        /*0000*/ 	.byte	0x6b, 0x5f, 0x74, 0x69, 0x6c, 0x65, 0x5f, 0x63, 0x6f, 0x75, 0x6e, 0x74, 0x20, 0x3e, 0x3d, 0x20
        /*0010*/ 	.byte	0x31, 0x00
	.type		$str$23,@object
	.size		$str$23,(__unnamed_1 - $str$23)
$str$23:
        /*0012*/ 	.byte	0x2f, 0x74, 0x6d, 0x70, 0x2f, 0x63, 0x75, 0x74, 0x6c, 0x61, 0x73, 0x73, 0x5f, 0x73, 0x77, 0x65
        /*0022*/ 	.byte	0x65, 0x70, 0x5f, 0x73, 0x72, 0x63, 0x2f, 0x69, 0x6e, 0x63, 0x6c, 0x75, 0x64, 0x65, 0x2f, 0x63
        /*0032*/ 	.byte	0x75, 0x74, 0x6c, 0x61, 0x73, 0x73, 0x2f, 0x67, 0x65, 0x6d, 0x6d, 0x2f, 0x63, 0x6f, 0x6c, 0x6c
        /*0042*/ 	.byte	0x65, 0x63, 0x74, 0x69, 0x76, 0x65, 0x2f, 0x73, 0x6d, 0x39, 0x30, 0x5f, 0x6d, 0x6d, 0x61, 0x5f
        /*0052*/ 	.byte	0x74, 0x6d, 0x61, 0x5f, 0x67, 0x6d, 0x6d, 0x61, 0x5f, 0x73, 0x73, 0x5f, 0x77, 0x61, 0x72, 0x70
        /*0062*/ 	.byte	0x73, 0x70, 0x65, 0x63, 0x69, 0x61, 0x6c, 0x69, 0x7a, 0x65, 0x64, 0x2e, 0x68, 0x70, 0x70, 0x00
	.type		__unnamed_1,@object
	.size		__unnamed_1,(.L_0 - __unnamed_1)
__unnamed_1:
        /*0072*/ 	.byte	0x76, 0x6f, 0x69, 0x64, 0x20, 0x63, 0x75, 0x74, 0x6c, 0x61, 0x73, 0x73, 0x3a, 0x3a, 0x67, 0x65
        /* <DEDUP_REMOVED lines=172> */
        /*0b42*/ 	.byte	0x69, 0x64, 0x65, 0x6e, 0x74, 0x69, 0x74, 0x79, 0x5d, 0x00
.L_0:


//--------------------- .nv.shared._ZN7cutlass13device_kernelINS_4gemm6kernel13GemmUniversalIN4cute5tupleIJiiiiEEENS1_10collective13CollectiveMmaINS1_34MainloopSm90TmaGmmaWarpSpecializedILi22ENS5_IJNS4_1CILi2EEENSA_ILi1EEESC_EEENS1_35KernelTmaWarpSpecializedCooperativeEEENS5_IJNSA_ILi128EEENSA_ILi192EEENSA_ILi32EEEEEEaNS5_IJlSC_lEEEaSK_NS4_8TiledMMAINS4_8MMA_AtomIJNS4_4SM904GMMA27MMA_64x192x32_S32S8S8_SS_TNEEEENS4_6LayoutISD_NS5_IJSC_NSA_ILi0EEESS_EEEEENS5_IJNS4_10UnderscoreESV_SV_EEEEENS4_13SM90_TMA_LOADENS4_14ComposedLayoutINS4_7SwizzleILi1ELi4ELi3EEENS4_18smem_ptr_flag_bitsILi8EEENSR_INS5_IJNSA_ILi8EEESI_EEENS5_IJSI_SC_EEEEEEEvNS4_8identityENS4_23SM90_TMA_LOAD_MULTICASTES18_vS19_EENS_8epilogue10collective6detail29Sm90TmaWarpSpecializedAdapterINS1D_15DefaultEpilogueIaSK_SK_NS1C_6thread17LinearCombinationIaLi1EiiLNS1H_9ScaleType4KindE0ELNS_15FloatRoundStyleE2EaEENS1_15EpilogueDefaultEEEEEvvEEEEvNT_6ParamsE --------------------------
	.section	.nv.shared._ZN7cutlass13device_kernelINS_4gemm6kernel13GemmUniversalIN4cute5tupleIJiiiiEEENS1_10collective13CollectiveMmaINS1_34MainloopSm90TmaGmmaWarpSpecializedILi22ENS5_IJNS4_1CILi2EEENSA_ILi1EEESC_EEENS1_35KernelTmaWarpSpecializedCooperativeEEENS5_IJNSA_ILi128EEENSA_ILi192EEENSA_ILi32EEEEEEaNS5_IJlSC_lEEEaSK_NS4_8TiledMMAINS4_8MMA_AtomIJNS4_4SM904GMMA27MMA_64x192x32_S32S8S8_SS_TNEEEENS4_6LayoutISD_NS5_IJSC_NSA_ILi0EEESS_EEEEENS5_IJNS4_10UnderscoreESV_SV_EEEEENS4_13SM90_TMA_LOADENS4_14ComposedLayoutINS4_7SwizzleILi1ELi4ELi3EEENS4_18smem_ptr_flag_bitsILi8EEENSR_INS5_IJNSA_ILi8EEESI_EEENS5_IJSI_SC_EEEEEEEvNS4_8identityENS4_23SM90_TMA_LOAD_MULTICASTES18_vS19_EENS_8epilogue10collective6detail29Sm90TmaWarpSpecializedAdapterINS1D_15DefaultEpilogueIaSK_SK_NS1C_6thread17LinearCombinationIaLi1EiiLNS1H_9ScaleType4KindE0ELNS_15FloatRoundStyleE2EaEENS1_15EpilogueDefaultEEEEEvvEEEEvNT_6ParamsE,"aw",@nobits
	.sectionflags	@""
	.align	16
	.zero		1024


//--------------------- .nv.shared.reserved.0     --------------------------
	.section	.nv.shared.reserved.0,"aw",@nobits
	.weak		__nv_reservedSMEM_offset_0_alias
	.size		__nv_reservedSMEM_offset_0_alias, 0, 0
	.other		__nv_reservedSMEM_offset_0_alias,@"STO_CUDA_RESERVED_SHARED STV_DEFAULT"
__nv_reservedSMEM_offset_0_alias:
	.zero		0


//--------------------- .nv.global                --------------------------
	.section	.nv.global,"aw",@nobits
.nv.global:
	.type		_ZN40_INTERNAL_89e248f4_4_k_cu_95d953d3_145034cute1_E,@object
	.size		_ZN40_INTERNAL_89e248f4_4_k_cu_95d953d3_145034cute1_E,(_ZN40_INTERNAL_89e248f4_4_k_cu_95d953d3_145034cuda3std3__45__cpo6cbeginE - _ZN40_INTERNAL_89e248f4_4_k_cu_95d953d3_145034cute1_E)
_ZN40_INTERNAL_89e248f4_4_k_cu_95d953d3_145034cute1_E:
	.zero		1
	.type		_ZN40_INTERNAL_89e248f4_4_k_cu_95d953d3_145034cuda3std3__45__cpo6cbeginE,@object
	.size		_ZN40_INTERNAL_89e248f4_4_k_cu_95d953d3_145034cuda3std3__45__cpo6cbeginE,(_ZN40_INTERNAL_89e248f4_4_k_cu_95d953d3_145034cuda3std3__48in_placeE - _ZN40_INTERNAL_89e248f4_4_k_cu_95d953d3_145034cuda3std3__45__cpo6cbeginE)
_ZN40_INTERNAL_89e248f4_4_k_cu_95d953d3_145034cuda3std3__45__cpo6cbeginE:
	.zero		1
	.type		_ZN40_INTERNAL_89e248f4_4_k_cu_95d953d3_145034cuda3std3__48in_placeE,@object
	.size		_ZN40_INTERNAL_89e248f4_4_k_cu_95d953d3_145034cuda3std3__48in_placeE,(_ZN40_INTERNAL_89e248f4_4_k_cu_95d953d3_145034cuda3std6ranges3__45__cpo9iter_moveE - _ZN40_INTERNAL_89e248f4_4_k_cu_95d953d3_145034cuda3std3__48in_placeE)
_ZN40_INTERNAL_89e248f4_4_k_cu_95d953d3_145034cuda3std3__48in_placeE:
	.zero		1
	.type		_ZN40_INTERNAL_89e248f4_4_k_cu_95d953d3_145034cuda3std6ranges3__45__cpo9iter_moveE,@object
	.size		_ZN40_INTERNAL_89e248f4_4_k_cu_95d953d3_145034cuda3std6ranges3__45__cpo9iter_moveE,(_ZN40_INTERNAL_89e248f4_4_k_cu_95d953d3_145034cuda3std3__45__cpo5beginE - _ZN40_INTERNAL_89e248f4_4_k_cu_95d953d3_145034cuda3std6ranges3__45__cpo9iter_moveE)
_ZN40_INTERNAL_89e248f4_4_k_cu_95d953d3_145034cuda3std6ranges3__45__cpo9iter_moveE:
	.zero		1
	.type		_ZN40_INTERNAL_89e248f4_4_k_cu_95d953d3_145034cuda3std3__45__cpo5beginE,@object
	.size		_ZN40_INTERNAL_89e248f4_4_k_cu_95d953d3_145034cuda3std3__45__cpo5beginE,(_ZN40_INTERNAL_89e248f4_4_k_cu_95d953d3_145034cuda3std3__442_GLOBAL__N__89e248f4_4_k_cu_95d953d3_145036ignoreE - _ZN40_INTERNAL_89e248f4_4_k_cu_95d953d3_145034cuda3std3__45__cpo5beginE)
_ZN40_INTERNAL_89e248f4_4_k_cu_95d953d3_145034cuda3std3__45__cpo5beginE:
	.zero		1
	.type		_ZN40_INTERNAL_89e248f4_4_k_cu_95d953d3_145034cuda3std3__442_GLOBAL__N__89e248f4_4_k_cu_95d953d3_145036ignoreE,@object
	.size		_ZN40_INTERNAL_89e248f4_4_k_cu_95d953d3_145034cuda3std3__442_GLOBAL__N__89e248f4_4_k_cu_95d953d3_145036ignoreE,(_ZN40_INTERNAL_89e248f4_4_k_cu_95d953d3_145034cute7productE - _ZN40_INTERNAL_89e248f4_4_k_cu_95d953d3_145034cuda3std3__442_GLOBAL__N__89e248f4_4_k_cu_95d953d3_145036ignoreE)
_ZN40_INTERNAL_89e248f4_4_k_cu_95d953d3_145034cuda3std3__442_GLOBAL__N__89e248f4_4_k_cu_95d953d3_145036ignoreE:
	.zero		1
	.type		_ZN40_INTERNAL_89e248f4_4_k_cu_95d953d3_145034cute7productE,@object
	.size		_ZN40_INTERNAL_89e248f4_4_k_cu_95d953d3_145034cute7productE,(_ZN40_INTERNAL_89e248f4_4_k_cu_95d953d3_145034cuda3std3__45__cpo3endE - _ZN40_INTERNAL_89e248f4_4_k_cu_95d953d3_145034cute7productE)
_ZN40_INTERNAL_89e248f4_4_k_cu_95d953d3_145034cute7productE:
	.zero		1
	.type		_ZN40_INTERNAL_89e248f4_4_k_cu_95d953d3_145034cuda3std3__45__cpo3endE,@object
	.size		_ZN40_INTERNAL_89e248f4_4_k_cu_95d953d3_145034cuda3std3__45__cpo3endE,(_ZN40_INTERNAL_89e248f4_4_k_cu_95d953d3_145034cuda3std3__419piecewise_constructE - _ZN40_INTERNAL_89e248f4_4_k_cu_95d953d3_145034cuda3std3__45__cpo3endE)
_ZN40_INTERNAL_89e248f4_4_k_cu_95d953d3_145034cuda3std3__45__cpo3endE:
	.zero		1
	.type		_ZN40_INTERNAL_89e248f4_4_k_cu_95d953d3_145034cuda3std3__419piecewise_constructE,@object
	.size		_ZN40_INTERNAL_89e248f4_4_k_cu_95d953d3_145034cuda3std3__419piecewise_constructE,(_ZN40_INTERNAL_89e248f4_4_k_cu_95d953d3_145034cuda3std3__45__cpo4cendE - _ZN40_INTERNAL_89e248f4_4_k_cu_95d953d3_145034cuda3std3__419piecewise_constructE)
_ZN40_INTERNAL_89e248f4_4_k_cu_95d953d3_145034cuda3std3__419piecewise_constructE:
	.zero		1
	.type		_ZN40_INTERNAL_89e248f4_4_k_cu_95d953d3_145034cuda3std3__45__cpo4cendE,@object
	.size		_ZN40_INTERNAL_89e248f4_4_k_cu_95d953d3_145034cuda3std3__45__cpo4cendE,(_ZN40_INTERNAL_89e248f4_4_k_cu_95d953d3_145034cuda3std6ranges3__45__cpo4swapE - _ZN40_INTERNAL_89e248f4_4_k_cu_95d953d3_145034cuda3std3__45__cpo4cendE)
_ZN40_INTERNAL_89e248f4_4_k_cu_95d953d3_145034cuda3std3__45__cpo4cendE:
	.zero		1
	.type		_ZN40_INTERNAL_89e248f4_4_k_cu_95d953d3_145034cuda3std6ranges3__45__cpo4swapE,@object
	.size		_ZN40_INTERNAL_89e248f4_4_k_cu_95d953d3_145034cuda3std6ranges3__45__cpo4swapE,(.L_8 - _ZN40_INTERNAL_89e248f4_4_k_cu_95d953d3_145034cuda3std6ranges3__45__cpo4swapE)
_ZN40_INTERNAL_89e248f4_4_k_cu_95d953d3_145034cuda3std6ranges3__45__cpo4swapE:
	.zero		1
.L_8:


//--------------------- .nv.constant0._ZN7cutlass13device_kernelINS_4gemm6kernel13GemmUniversalIN4cute5tupleIJiiiiEEENS1_10collective13CollectiveMmaINS1_34MainloopSm90TmaGmmaWarpSpecializedILi22ENS5_IJNS4_1CILi2EEENSA_ILi1EEESC_EEENS1_35KernelTmaWarpSpecializedCooperativeEEENS5_IJNSA_ILi128EEENSA_ILi192EEENSA_ILi32EEEEEEaNS5_IJlSC_lEEEaSK_NS4_8TiledMMAINS4_8MMA_AtomIJNS4_4SM904GMMA27MMA_64x192x32_S32S8S8_SS_TNEEEENS4_6LayoutISD_NS5_IJSC_NSA_ILi0EEESS_EEEEENS5_IJNS4_10UnderscoreESV_SV_EEEEENS4_13SM90_TMA_LOADENS4_14ComposedLayoutINS4_7SwizzleILi1ELi4ELi3EEENS4_18smem_ptr_flag_bitsILi8EEENSR_INS5_IJNSA_ILi8EEESI_EEENS5_IJSI_SC_EEEEEEEvNS4_8identityENS4_23SM90_TMA_LOAD_MULTICASTES18_vS19_EENS_8epilogue10collective6detail29Sm90TmaWarpSpecializedAdapterINS1D_15DefaultEpilogueIaSK_SK_NS1C_6thread17LinearCombinationIaLi1EiiLNS1H_9ScaleType4KindE0ELNS_15FloatRoundStyleE2EaEENS1_15EpilogueDefaultEEEEEvvEEEEvNT_6ParamsE --------------------------
	.section	.nv.constant0._ZN7cutlass13device_kernelINS_4gemm6kernel13GemmUniversalIN4cute5tupleIJiiiiEEENS1_10collective13CollectiveMmaINS1_34MainloopSm90TmaGmmaWarpSpecializedILi22ENS5_IJNS4_1CILi2EEENSA_ILi1EEESC_EEENS1_35KernelTmaWarpSpecializedCooperativeEEENS5_IJNSA_ILi128EEENSA_ILi192EEENSA_ILi32EEEEEEaNS5_IJlSC_lEEEaSK_NS4_8TiledMMAINS4_8MMA_AtomIJNS4_4SM904GMMA27MMA_64x192x32_S32S8S8_SS_TNEEEENS4_6LayoutISD_NS5_IJSC_NSA_ILi0EEESS_EEEEENS5_IJNS4_10UnderscoreESV_SV_EEEEENS4_13SM90_TMA_LOADENS4_14ComposedLayoutINS4_7SwizzleILi1ELi4ELi3EEENS4_18smem_ptr_flag_bitsILi8EEENSR_INS5_IJNSA_ILi8EEESI_EEENS5_IJSI_SC_EEEEEEEvNS4_8identityENS4_23SM90_TMA_LOAD_MULTICASTES18_vS19_EENS_8epilogue10collective6detail29Sm90TmaWarpSpecializedAdapterINS1D_15DefaultEpilogueIaSK_SK_NS1C_6thread17LinearCombinationIaLi1EiiLNS1H_9ScaleType4KindE0ELNS_15FloatRoundStyleE2EaEENS1_15EpilogueDefaultEEEEEvvEEEEvNT_6ParamsE,"a",@progbits
	.sectionflags	@""
	.align	4
.nv.constant0._ZN7cutlass13device_kernelINS_4gemm6kernel13GemmUniversalIN4cute5tupleIJiiiiEEENS1_10collective13CollectiveMmaINS1_34MainloopSm90TmaGmmaWarpSpecializedILi22ENS5_IJNS4_1CILi2EEENSA_ILi1EEESC_EEENS1_35KernelTmaWarpSpecializedCooperativeEEENS5_IJNSA_ILi128EEENSA_ILi192EEENSA_ILi32EEEEEEaNS5_IJlSC_lEEEaSK_NS4_8TiledMMAINS4_8MMA_AtomIJNS4_4SM904GMMA27MMA_64x192x32_S32S8S8_SS_TNEEEENS4_6LayoutISD_NS5_IJSC_NSA_ILi0EEESS_EEEEENS5_IJNS4_10UnderscoreESV_SV_EEEEENS4_13SM90_TMA_LOADENS4_14ComposedLayoutINS4_7SwizzleILi1ELi4ELi3EEENS4_18smem_ptr_flag_bitsILi8EEENSR_INS5_IJNSA_ILi8EEESI_EEENS5_IJSI_SC_EEEEEEEvNS4_8identityENS4_23SM90_TMA_LOAD_MULTICASTES18_vS19_EENS_8epilogue10collective6detail29Sm90TmaWarpSpecializedAdapterINS1D_15DefaultEpilogueIaSK_SK_NS1C_6thread17LinearCombinationIaLi1EiiLNS1H_9ScaleType4KindE0ELNS_15FloatRoundStyleE2EaEENS1_15EpilogueDefaultEEEEEvvEEEEvNT_6ParamsE:
	.zero		1664


//--------------------- SYMBOLS --------------------------

	.type		.nv.reservedSmem.offset0,@object
	.size		.nv.reservedSmem.offset0,0x4
	.type		__assertfail,@function
